// auto-generated by cutlass_sweep.fmha — config: {"arch": "sm_90", "direction": "fwd", "dtype": "e4m3", "head_dim": 192, "mask": "none", "schedule": "cooperative", "tile_kv": 128, "tile_q": 128}
#include "cutlass/cutlass.h"
#include "cute/tensor.hpp"
#include "cutlass/device_kernel.h"
#include "cutlass/kernel_hardware_info.h"
#include "88_hopper_fmha/collective/fmha_fusion.hpp"
#include "88_hopper_fmha/kernel/fmha_kernel_builder.hpp"

using namespace cute;
using Element = cutlass::float_e4m3_t;
using TileShape = Shape<_128, _128, _192>;
using StrideQ = cute::tuple<int, _1, cute::tuple<int, int>>;
using StrideK = cute::tuple<int, _1, cute::tuple<int, int>>;
using StrideV = cute::tuple<cute::_1, int, cute::tuple<int, int>>;

using Kernel = typename cutlass::fmha::kernel::FmhaBuilder<
    Element, float, float,
    TileShape, StrideQ, StrideK, StrideV,
    cutlass::fmha::collective::DefaultFusion,
    cutlass::gemm::KernelTmaWarpSpecializedCooperative
  >::Kernel;

auto* _anchor = &cutlass::device_kernel<Kernel>;


// ===== COMPILED SASS (sm_90a) =====

	.target	sm_90a

	.elftype	@"ET_EXEC"


//--------------------- .note.nv.tkinfo           --------------------------
	.section	.note.nv.tkinfo,"",@"SHT_NOTE"
	.sectionflags	@"SHF_NOTE_NV_TKINFO"
	.tkinfo
        /*0018*/ 	.word	0x00000002
        /*0030*/ 	.string	""
        /*0030*/ 	.string	"ptxas"
        /*0030*/ 	.string	"Cuda compilation tools, release 13.0, V13.0.88"
        /*0030*/ 	.string	"Build cuda_13.0.r13.0/compiler.36424714_0"
        /*0030*/ 	.string	"-arch sm_90a -m 64 "



//--------------------- .note.nv.cuinfo           --------------------------
	.section	.note.nv.cuinfo,"",@"SHT_NOTE"
	.sectionflags	@"SHF_NOTE_NV_CUINFO"
        /*0018*/ 	.short	0x0002
        /*001a*/ 	.short	0x005a
        /*001c*/ 	.short	0x0082
	.zero		2


//--------------------- .nv.info                  --------------------------
	.section	.nv.info,"",@"SHT_CUDA_INFO"
	.align	4


	//----- nvinfo : EIATTR_REGCOUNT
	.align		4
        /*0000*/ 	.byte	0x04, 0x2f
        /*0002*/ 	.short	(.L_16 - .L_15)
	.align		4
.L_15:
        /*0004*/ 	.word	index@(_ZN7cutlass13device_kernelINS_4fmha6kernel28FmhaKernelTmaWarpSpecializedINS1_10collective30FmhaMainloopTmaWarpSpecializedINS_12float_e4m3_tEffN4cute5tupleIJNS7_1CILi128EEESA_NS9_ILi192EEEEEENS8_IJiNS9_ILi1EEENS8_IJiiEEEEEESF_NS8_IJSD_iSE_EEENS4_13DefaultFusionEJEEENS4_15FmhaFwdEpilogueIS6_fNS8_IJNS9_ILi64EEESB_SA_EEEEENS2_23IndividualTileSchedulerEJEEEEEvNT_6ParamsE)
        /*0008*/ 	.word	0x000000a8


	//----- nvinfo : EIATTR_FRAME_SIZE
	.align		4
.L_16:
        /*000c*/ 	.byte	0x04, 0x11
        /*000e*/ 	.short	(.L_18 - .L_17)
	.align		4
.L_17:
        /*0010*/ 	.word	index@($__internal_0_$__cuda_sm20_rcp_rn_f32_slowpath)
        /*0014*/ 	.word	0x00000000


	//----- nvinfo : EIATTR_FRAME_SIZE
	.align		4
.L_18:
        /*0018*/ 	.byte	0x04, 0x11
        /*001a*/ 	.short	(.L_20 - .L_19)
	.align		4
.L_19:
        /*001c*/ 	.word	index@(_ZN7cutlass13device_kernelINS_4fmha6kernel28FmhaKernelTmaWarpSpecializedINS1_10collective30FmhaMainloopTmaWarpSpecializedINS_12float_e4m3_tEffN4cute5tupleIJNS7_1CILi128EEESA_NS9_ILi192EEEEEENS8_IJiNS9_ILi1EEENS8_IJiiEEEEEESF_NS8_IJSD_iSE_EEENS4_13DefaultFusionEJEEENS4_15FmhaFwdEpilogueIS6_fNS8_IJNS9_ILi64EEESB_SA_EEEEENS2_23IndividualTileSchedulerEJEEEEEvNT_6ParamsE)
        /*0020*/ 	.word	0x00000000


	//----- nvinfo : EIATTR_MIN_STACK_SIZE
	.align		4
.L_20:
        /*0024*/ 	.byte	0x04, 0x12
        /*0026*/ 	.short	(.L_22 - .L_21)
	.align		4
.L_21:
        /*0028*/ 	.word	index@(_ZN7cutlass13device_kernelINS_4fmha6kernel28FmhaKernelTmaWarpSpecializedINS1_10collective30FmhaMainloopTmaWarpSpecializedINS_12float_e4m3_tEffN4cute5tupleIJNS7_1CILi128EEESA_NS9_ILi192EEEEEENS8_IJiNS9_ILi1EEENS8_IJiiEEEEEESF_NS8_IJSD_iSE_EEENS4_13DefaultFusionEJEEENS4_15FmhaFwdEpilogueIS6_fNS8_IJNS9_ILi64EEESB_SA_EEEEENS2_23IndividualTileSchedulerEJEEEEEvNT_6ParamsE)
        /*002c*/ 	.word	0x00000000
.L_22:


//--------------------- .nv.compat                --------------------------
	.section	.nv.compat,"",@"SHT_CUDA_COMPAT_INFO"
	.align	4
        /*0000*/ 	.byte	0x02, 0x09, 0x01, 0x00, 0x02, 0x02, 0x04, 0x00, 0x02, 0x05, 0x05, 0x00, 0x03, 0x07, 0x01, 0x01
        /*0010*/ 	.byte	0x02, 0x03, 0x01, 0x00, 0x02, 0x06, 0x01, 0x00, 0x04, 0x0b, 0x08, 0x00, 0x00, 0x00, 0x00, 0x00
        /*0020*/ 	.byte	0x00, 0x00, 0x00, 0x00


//--------------------- .nv.info._ZN7cutlass13device_kernelINS_4fmha6kernel28FmhaKernelTmaWarpSpecializedINS1_10collective30FmhaMainloopTmaWarpSpecializedINS_12float_e4m3_tEffN4cute5tupleIJNS7_1CILi128EEESA_NS9_ILi192EEEEEENS8_IJiNS9_ILi1EEENS8_IJiiEEEEEESF_NS8_IJSD_iSE_EEENS4_13DefaultFusionEJEEENS4_15FmhaFwdEpilogueIS6_fNS8_IJNS9_ILi64EEESB_SA_EEEEENS2_23IndividualTileSchedulerEJEEEEEvNT_6ParamsE --------------------------
	.section	.nv.info._ZN7cutlass13device_kernelINS_4fmha6kernel28FmhaKernelTmaWarpSpecializedINS1_10collective30FmhaMainloopTmaWarpSpecializedINS_12float_e4m3_tEffN4cute5tupleIJNS7_1CILi128EEESA_NS9_ILi192EEEEEENS8_IJiNS9_ILi1EEENS8_IJiiEEEEEESF_NS8_IJSD_iSE_EEENS4_13DefaultFusionEJEEENS4_15FmhaFwdEpilogueIS6_fNS8_IJNS9_ILi64EEESB_SA_EEEEENS2_23IndividualTileSchedulerEJEEEEEvNT_6ParamsE,"",@"SHT_CUDA_INFO"
	.sectionflags	@""
	.align	4


	//----- nvinfo : EIATTR_CUDA_API_VERSION
	.align		4
        /*0000*/ 	.byte	0x04, 0x37
        /*0002*/ 	.short	(.L_24 - .L_23)
.L_23:
        /*0004*/ 	.word	0x00000082


	//----- nvinfo : EIATTR_KPARAM_INFO
	.align		4
.L_24:
        /*0008*/ 	.byte	0x04, 0x17
        /*000a*/ 	.short	(.L_26 - .L_25)
.L_25:
        /*000c*/ 	.word	0x00000000
        /*0010*/ 	.short	0x0000
        /*0012*/ 	.short	0x0070
        /*0014*/ 	.byte	0x00, 0xf0, 0x01, 0x20


	//----- nvinfo : EIATTR_SPARSE_MMA_MASK
	.align		4
.L_26:
        /*0018*/ 	.byte	0x03, 0x50
        /*001a*/ 	.short	0x0000


	//----- nvinfo : EIATTR_MAXREG_COUNT
	.align		4
        /*001c*/ 	.byte	0x03, 0x1b
        /*001e*/ 	.short	0x00a8


	//----- nvinfo : EIATTR_NUM_BARRIERS
	.align		4
        /*0020*/ 	.byte	0x02, 0x4c
        /*0022*/ 	.byte	0x02
	.zero		1


	//----- nvinfo : EIATTR_EXTERNS
	.align		4
        /*0024*/ 	.byte	0x04, 0x0f
        /*0026*/ 	.short	(.L_28 - .L_27)


	//   ....[0]....
	.align		4
.L_27:
        /*0028*/ 	.word	index@(__assertfail)


	//----- nvinfo : EIATTR_MERCURY_ISA_VERSION
	.align		4
.L_28:
        /*002c*/ 	.byte	0x03, 0x5f
        /*002e*/ 	.short	0x0101


	//----- nvinfo : EIATTR_INT_WARP_WIDE_INSTR_OFFSETS
	.align		4
        /*0030*/ 	.byte	0x04, 0x31
        /*0032*/ 	.short	(.L_30 - .L_29)


	//   ....[0]....
.L_29:
        /*0034*/ 	.word	0x000006f0


	//   ....[1]....
        /*0038*/ 	.word	0x00000700


	//   ....[2]....
        /*003c*/ 	.word	0x00000710


	//   ....[3]....
        /*0040*/ 	.word	0x00000720


	//   ....[4]....
        /*0044*/ 	.word	0x00000790


	//----- nvinfo : EIATTR_COOP_GROUP_MASK_REGIDS
	.align		4
.L_30:
        /*0048*/ 	.byte	0x04, 0x29
        /*004a*/ 	.short	(.L_32 - .L_31)


	//   ....[0]....
.L_31:
        /*004c*/ 	.word	0xffffffff


	//   ....[1]....
        /*0050*/ 	.word	0xffffffff


	//   ....[2]....
        /*0054*/ 	.word	0xffffffff


	//   ....[3]....
        /*0058*/ 	.word	0xffffffff


	//   ....[4]....
        /*005c*/ 	.word	0xffffffff


	//   ....[5]....
        /*0060*/ 	.word	0xffffffff


	//   ....[6]....
        /*0064*/ 	.word	0xffffffff


	//   ....[7]....
        /*0068*/ 	.word	0xffffffff


	//   ....[8]....
        /*006c*/ 	.word	0xffffffff


	//   ....[9]....
        /*0070*/ 	.word	0xffffffff


	//   ....[10]....
        /*0074*/ 	.word	0xffffffff


	//   ....[11]....
        /*0078*/ 	.word	0xffffffff


	//   ....[12]....
        /*007c*/ 	.word	0xffffffff


	//   ....[13]....
        /*0080*/ 	.word	0xffffffff


	//   ....[14]....
        /*0084*/ 	.word	0xffffffff


	//   ....[15]....
        /*0088*/ 	.word	0xffffffff


	//   ....[16]....
        /*008c*/ 	.word	0xffffffff


	//   ....[17]....
        /*0090*/ 	.word	0xffffffff


	//   ....[18]....
        /*0094*/ 	.word	0xffffffff


	//   ....[19]....
        /*0098*/ 	.word	0xffffffff


	//   ....[20]....
        /*009c*/ 	.word	0xffffffff


	//   ....[21]....
        /*00a0*/ 	.word	0xffffffff


	//   ....[22]....
        /*00a4*/ 	.word	0xffffffff


	//   ....[23]....
        /*00a8*/ 	.word	0xffffffff


	//   ....[24]....
        /*00ac*/ 	.word	0xffffffff


	//   ....[25]....
        /*00b0*/ 	.word	0xffffffff


	//   ....[26]....
        /*00b4*/ 	.word	0xffffffff


	//   ....[27]....
        /*00b8*/ 	.word	0xffffffff


	//   ....[28]....
        /*00bc*/ 	.word	0xffffffff


	//   ....[29]....
        /*00c0*/ 	.word	0xffffffff


	//   ....[30]....
        /*00c4*/ 	.word	0xffffffff


	//   ....[31]....
        /*00c8*/ 	.word	0xffffffff


	//   ....[32]....
        /*00cc*/ 	.word	0xffffffff


	//   ....[33]....
        /*00d0*/ 	.word	0xffffffff


	//   ....[34]....
        /*00d4*/ 	.word	0xffffffff


	//   ....[35]....
        /*00d8*/ 	.word	0xffffffff


	//   ....[36]....
        /*00dc*/ 	.word	0xffffffff


	//   ....[37]....
        /*00e0*/ 	.word	0xffffffff


	//   ....[38]....
        /*00e4*/ 	.word	0xffffffff


	//   ....[39]....
        /*00e8*/ 	.word	0xffffffff


	//   ....[40]....
        /*00ec*/ 	.word	0xffffffff


	//   ....[41]....
        /*00f0*/ 	.word	0xffffffff


	//   ....[42]....
        /*00f4*/ 	.word	0xffffffff


	//   ....[43]....
        /*00f8*/ 	.word	0xffffffff


	//   ....[44]....
        /*00fc*/ 	.word	0xffffffff


	//   ....[45]....
        /*0100*/ 	.word	0xffffffff


	//   ....[46]....
        /*0104*/ 	.word	0xffffffff


	//   ....[47]....
        /*0108*/ 	.word	0xffffffff


	//   ....[48]....
        /*010c*/ 	.word	0xffffffff


	//   ....[49]....
        /*0110*/ 	.word	0xffffffff


	//----- nvinfo : EIATTR_COOP_GROUP_INSTR_OFFSETS
	.align		4
.L_32:
        /*0114*/ 	.byte	0x04, 0x28
        /*0116*/ 	.short	(.L_34 - .L_33)


	//   ....[0]....
.L_33:
        /*0118*/ 	.word	0x00000050


	//   ....[1]....
        /*011c*/ 	.word	0x00000080


	//   ....[2]....
        /*0120*/ 	.word	0x000001b0


	//   ....[3]....
        /*0124*/ 	.word	0x00000370


	//   ....[4]....
        /*0128*/ 	.word	0x00000530


	//   ....[5]....
        /*012c*/ 	.word	0x00000690


	//   ....[6]....
        /*0130*/ 	.word	0x000014c0


	//   ....[7]....
        /*0134*/ 	.word	0x00001550


	//   ....[8]....
        /*0138*/ 	.word	0x000015a0


	//   ....[9]....
        /*013c*/ 	.word	0x00001710


	//   ....[10]....
        /*0140*/ 	.word	0x00003fd0


	//   ....[11]....
        /*0144*/ 	.word	0x00004000


	//   ....[12]....
        /*0148*/ 	.word	0x00004030


	//   ....[13]....
        /*014c*/ 	.word	0x00004060


	//   ....[14]....
        /*0150*/ 	.word	0x00004070


	//   ....[15]....
        /*0154*/ 	.word	0x00004080


	//   ....[16]....
        /*0158*/ 	.word	0x00004090


	//   ....[17]....
        /*015c*/ 	.word	0x000040a0


	//   ....[18]....
        /*0160*/ 	.word	0x000040d0


	//   ....[19]....
        /*0164*/ 	.word	0x000040e0


	//   ....[20]....
        /*0168*/ 	.word	0x00004110


	//   ....[21]....
        /*016c*/ 	.word	0x00004120


	//   ....[22]....
        /*0170*/ 	.word	0x00004160


	//   ....[23]....
        /*0174*/ 	.word	0x00004170


	//   ....[24]....
        /*0178*/ 	.word	0x000041a0


	//   ....[25]....
        /*017c*/ 	.word	0x000041b0


	//   ....[26]....
        /*0180*/ 	.word	0x000049f0


	//   ....[27]....
        /*0184*/ 	.word	0x00004a20


	//   ....[28]....
        /*0188*/ 	.word	0x000052b0


	//   ....[29]....
        /*018c*/ 	.word	0x000053a0


	//   ....[30]....
        /*0190*/ 	.word	0x000073a0


	//   ....[31]....
        /*0194*/ 	.word	0x000073e0


	//   ....[32]....
        /*0198*/ 	.word	0x00007420


	//   ....[33]....
        /*019c*/ 	.word	0x00007460


	//   ....[34]....
        /*01a0*/ 	.word	0x000074a0


	//   ....[35]....
        /*01a4*/ 	.word	0x000074e0


	//   ....[36]....
        /*01a8*/ 	.word	0x00007520


	//   ....[37]....
        /*01ac*/ 	.word	0x00007560


	//   ....[38]....
        /*01b0*/ 	.word	0x000075a0


	//   ....[39]....
        /*01b4*/ 	.word	0x000075e0


	//   ....[40]....
        /*01b8*/ 	.word	0x00007620


	//   ....[41]....
        /*01bc*/ 	.word	0x00007660


	//   ....[42]....
        /*01c0*/ 	.word	0x000076a0


	//   ....[43]....
        /*01c4*/ 	.word	0x000076e0


	//   ....[44]....
        /*01c8*/ 	.word	0x00007720


	//   ....[45]....
        /*01cc*/ 	.word	0x00007760


	//   ....[46]....
        /*01d0*/ 	.word	0x00007ea0


	//   ....[47]....
        /*01d4*/ 	.word	0x00007ee0


	//   ....[48]....
        /*01d8*/ 	.word	0x00007f20


	//   ....[49]....
        /*01dc*/ 	.word	0x00007f30


	//----- nvinfo : EIATTR_REG_RECONFIG
	.align		4
.L_34:
        /*01e0*/ 	.byte	0x01, 0x54
	.zero		2


	//----- nvinfo : EIATTR_SYSCALL_OFFSETS
	.align		4
        /*01e4*/ 	.byte	0x04, 0x46
        /*01e6*/ 	.short	(.L_36 - .L_35)


	//   ....[0]....
.L_35:
        /*01e8*/ 	.word	0x00008d00


	//   ....[1]....
        /*01ec*/ 	.word	0x00008e60


	//----- nvinfo : EIATTR_MBARRIER_INSTR_OFFSETS
	.align		4
.L_36:
        /*01f0*/ 	.byte	0x04, 0x39
        /*01f2*/ 	.short	(.L_38 - .L_37)


	//   ....[0]....
.L_37:
        /*01f4*/ 	.word	0x00000320
        /*01f8*/ 	.word	0x000000ff
        /*01fc*/ 	.word	0x00024050
        /*0200*/ 	.short	0x0100
        /*0202*/ 	.byte	0x0b
	.zero		1


	//   ....[1]....
        /*0204*/ 	.word	0x00000330
        /*0208*/ 	.word	0x000000ff
        /*020c*/ 	.word	0x00024060
        /*0210*/ 	.short	0x0100
        /*0212*/ 	.byte	0x0b
	.zero		1


	//   ....[2]....
        /*0214*/ 	.word	0x00000340
        /*0218*/ 	.word	0x000000ff
        /*021c*/ 	.word	0x00024058
        /*0220*/ 	.short	0x0100
        /*0222*/ 	.byte	0x0b
	.zero		1


	//   ....[3]....
        /*0224*/ 	.word	0x00000350
        /*0228*/ 	.word	0x000000ff
        /*022c*/ 	.word	0x00024068
        /*0230*/ 	.short	0x0100
        /*0232*/ 	.byte	0x0b
	.zero		1


	//   ....[4]....
        /*0234*/ 	.word	0x00000480
        /*0238*/ 	.word	0x000000ff
        /*023c*/ 	.word	0x00024000
        /*0240*/ 	.short	0x0100
        /*0242*/ 	.byte	0x0b
	.zero		1


	//   ....[5]....
        /*0244*/ 	.word	0x00000490
        /*0248*/ 	.word	0x000000ff
        /*024c*/ 	.word	0x00024028
        /*0250*/ 	.short	0x0100
        /*0252*/ 	.byte	0x0b
	.zero		1


	//   ....[6]....
        /*0254*/ 	.word	0x000004a0
        /*0258*/ 	.word	0x000000ff
        /*025c*/ 	.word	0x00024008
        /*0260*/ 	.short	0x0100
        /*0262*/ 	.byte	0x0b
	.zero		1


	//   ....[7]....
        /*0264*/ 	.word	0x000004b0
        /*0268*/ 	.word	0x000000ff
        /*026c*/ 	.word	0x00024030
        /*0270*/ 	.short	0x0100
        /*0272*/ 	.byte	0x0b
	.zero		1


	//   ....[8]....
        /*0274*/ 	.word	0x000004c0
        /*0278*/ 	.word	0x000000ff
        /*027c*/ 	.word	0x00024010
        /*0280*/ 	.short	0x0100
        /*0282*/ 	.byte	0x0b
	.zero		1


	//   ....[9]....
        /*0284*/ 	.word	0x000004d0
        /*0288*/ 	.word	0x000000ff
        /*028c*/ 	.word	0x00024038
        /*0290*/ 	.short	0x0100
        /*0292*/ 	.byte	0x0b
	.zero		1


	//   ....[10]....
        /*0294*/ 	.word	0x000004e0
        /*0298*/ 	.word	0x000000ff
        /*029c*/ 	.word	0x00024018
        /*02a0*/ 	.short	0x0100
        /*02a2*/ 	.byte	0x0b
	.zero		1


	//   ....[11]....
        /*02a4*/ 	.word	0x000004f0
        /*02a8*/ 	.word	0x000000ff
        /*02ac*/ 	.word	0x00024040
        /*02b0*/ 	.short	0x0100
        /*02b2*/ 	.byte	0x0b
	.zero		1


	//   ....[12]....
        /*02b4*/ 	.word	0x00000500
        /*02b8*/ 	.word	0x000000ff
        /*02bc*/ 	.word	0x00024020
        /*02c0*/ 	.short	0x0100
        /*02c2*/ 	.byte	0x0b
	.zero		1


	//   ....[13]....
        /*02c4*/ 	.word	0x00000510
        /*02c8*/ 	.word	0x000000ff
        /*02cc*/ 	.word	0x00024048
        /*02d0*/ 	.short	0x0100
        /*02d2*/ 	.byte	0x0b
	.zero		1


	//   ....[14]....
        /*02d4*/ 	.word	0x00000640
        /*02d8*/ 	.word	0x000000ff
        /*02dc*/ 	.word	0x00024070
        /*02e0*/ 	.short	0x0100
        /*02e2*/ 	.byte	0x0b
	.zero		1


	//   ....[15]....
        /*02e4*/ 	.word	0x00000650
        /*02e8*/ 	.word	0x000000ff
        /*02ec*/ 	.word	0x00024080
        /*02f0*/ 	.short	0x0100
        /*02f2*/ 	.byte	0x0b
	.zero		1


	//   ....[16]....
        /*02f4*/ 	.word	0x00000660
        /*02f8*/ 	.word	0x000000ff
        /*02fc*/ 	.word	0x00024078
        /*0300*/ 	.short	0x0100
        /*0302*/ 	.byte	0x0b
	.zero		1


	//   ....[17]....
        /*0304*/ 	.word	0x00000670
        /*0308*/ 	.word	0x000000ff
        /*030c*/ 	.word	0x00024088
        /*0310*/ 	.short	0x0100
        /*0312*/ 	.byte	0x0b
	.zero		1


	//   ....[18]....
        /*0314*/ 	.word	0x000007b0
        /*0318*/ 	.word	0x000000ff
        /*031c*/ 	.word	0x00024090
        /*0320*/ 	.short	0x0100
        /*0322*/ 	.byte	0x08
	.zero		1


	//   ....[19]....
        /*0324*/ 	.word	0x000007c0
        /*0328*/ 	.word	0x000000ff
        /*032c*/ 	.word	0x00024098
        /*0330*/ 	.short	0x0100
        /*0332*/ 	.byte	0x08
	.zero		1


	//   ....[20]....
        /*0334*/ 	.word	0x000007d0
        /*0338*/ 	.word	0x000000ff
        /*033c*/ 	.word	0x000240a0
        /*0340*/ 	.short	0x0100
        /*0342*/ 	.byte	0x08
	.zero		1


	//   ....[21]....
        /*0344*/ 	.word	0x000007e0
        /*0348*/ 	.word	0x000000ff
        /*034c*/ 	.word	0x000240a8
        /*0350*/ 	.short	0x0100
        /*0352*/ 	.byte	0x08
	.zero		1


	//   ....[22]....
        /*0354*/ 	.word	0x000008e0
        /*0358*/ 	.word	0x000000ff
        /*035c*/ 	.word	0x000240c0
        /*0360*/ 	.short	0x0100
        /*0362*/ 	.byte	0x0b
	.zero		1


	//   ....[23]....
        /*0364*/ 	.word	0x000008f0
        /*0368*/ 	.word	0x000000ff
        /*036c*/ 	.word	0x000240d8
        /*0370*/ 	.short	0x0100
        /*0372*/ 	.byte	0x0b
	.zero		1


	//   ....[24]....
        /*0374*/ 	.word	0x00000900
        /*0378*/ 	.word	0x000000ff
        /*037c*/ 	.word	0x000240c8
        /*0380*/ 	.short	0x0100
        /*0382*/ 	.byte	0x0b
	.zero		1


	//   ....[25]....
        /*0384*/ 	.word	0x00000910
        /*0388*/ 	.word	0x000000ff
        /*038c*/ 	.word	0x000240e0
        /*0390*/ 	.short	0x0100
        /*0392*/ 	.byte	0x0b
	.zero		1


	//   ....[26]....
        /*0394*/ 	.word	0x00000920
        /*0398*/ 	.word	0x000000ff
        /*039c*/ 	.word	0x000240d0
        /*03a0*/ 	.short	0x0100
        /*03a2*/ 	.byte	0x0b
	.zero		1


	//   ....[27]....
        /*03a4*/ 	.word	0x00000930
        /*03a8*/ 	.word	0x000000ff
        /*03ac*/ 	.word	0x000240e8
        /*03b0*/ 	.short	0x0100
        /*03b2*/ 	.byte	0x0b
	.zero		1


	//   ....[28]....
        /*03b4*/ 	.word	0x00000d30
        /*03b8*/ 	.word	0x000000ff
        /*03bc*/ 	.word	0x00024050
        /*03c0*/ 	.short	0x010a
        /*03c2*/ 	.byte	0x07
	.zero		1


	//   ....[29]....
        /*03c4*/ 	.word	0x00000da0
        /*03c8*/ 	.word	0x000000ff
        /*03cc*/ 	.word	0x00024000
        /*03d0*/ 	.short	0x010a
        /*03d2*/ 	.byte	0x24
	.zero		1


	//   ....[30]....
        /*03d4*/ 	.word	0x00000e10
        /*03d8*/ 	.word	0x000000ff
        /*03dc*/ 	.word	0x00000000
        /*03e0*/ 	.short	0x010a
        /*03e2*/ 	.byte	0x0a
	.zero		1


	//   ....[31]....
        /*03e4*/ 	.word	0x00002f50
        /*03e8*/ 	.word	0x00000009
        /*03ec*/ 	.word	0x00000000
        /*03f0*/ 	.short	0x0101
        /*03f2*/ 	.byte	0x20
	.zero		1


	//   ....[32]....
        /*03f4*/ 	.word	0x00004260
        /*03f8*/ 	.word	0x000000ff
        /*03fc*/ 	.word	0x00024008
        /*0400*/ 	.short	0x010a
        /*0402*/ 	.byte	0x24
	.zero		1


	//   ....[33]....
        /*0404*/ 	.word	0x00004420
        /*0408*/ 	.word	0x000000ff
        /*040c*/ 	.word	0x00000000
        /*0410*/ 	.short	0x0101
        /*0412*/ 	.byte	0x05
	.zero		1


	//   ....[34]....
        /*0414*/ 	.word	0x00004570
        /*0418*/ 	.word	0x000000ff
        /*041c*/ 	.word	0x00024000
        /*0420*/ 	.short	0x010a
        /*0422*/ 	.byte	0x07
	.zero		1


	//   ....[35]....
        /*0424*/ 	.word	0x00007430
        /*0428*/ 	.word	0x000000ff
        /*042c*/ 	.word	0x00024000
        /*0430*/ 	.short	0x010a
        /*0432*/ 	.byte	0x05
	.zero		1


	//   ....[36]....
        /*0434*/ 	.word	0x00007b40
        /*0438*/ 	.word	0x000000ff
        /*043c*/ 	.word	0x00024000
        /*0440*/ 	.short	0x010a
        /*0442*/ 	.byte	0x05
	.zero		1


	//   ....[37]....
        /*0444*/ 	.word	0x00007cf0
        /*0448*/ 	.word	0x000000ff
        /*044c*/ 	.word	0x00000000
        /*0450*/ 	.short	0x0101
        /*0452*/ 	.byte	0x05
	.zero		1


	//   ....[38]....
        /*0454*/ 	.word	0x00007da0
        /*0458*/ 	.word	0x000000ff
        /*045c*/ 	.word	0x00000000
        /*0460*/ 	.short	0x0101
        /*0462*/ 	.byte	0x04
	.zero		1


	//   ....[39]....
        /*0464*/ 	.word	0x00008630
        /*0468*/ 	.word	0x000000ff
        /*046c*/ 	.word	0x00024098
        /*0470*/ 	.short	0x010a
        /*0472*/ 	.byte	0x04
	.zero		1


	//   ....[40]....
        /*0474*/ 	.word	0x0000a0a0
        /*0478*/ 	.word	0x00000000
        /*047c*/ 	.word	0x00024090
        /*0480*/ 	.short	0x0101
        /*0482*/ 	.byte	0x24
	.zero		1


	//   ....[41]....
        /*0484*/ 	.word	0x0000a1f0
        /*0488*/ 	.word	0x00000004
        /*048c*/ 	.word	0x00024060
        /*0490*/ 	.short	0x010a
        /*0492*/ 	.byte	0x3f
	.zero		1


	//   ....[42]....
        /*0494*/ 	.word	0x0000a510
        /*0498*/ 	.word	0x00000005
        /*049c*/ 	.word	0x00024028
        /*04a0*/ 	.short	0x010a
        /*04a2*/ 	.byte	0x3f
	.zero		1


	//   ....[43]....
        /*04a4*/ 	.word	0x0000a830
        /*04a8*/ 	.word	0x00000005
        /*04ac*/ 	.word	0x00024060
        /*04b0*/ 	.short	0x010a
        /*04b2*/ 	.byte	0x3f
	.zero		1


	//   ....[44]....
        /*04b4*/ 	.word	0x0000ab80
        /*04b8*/ 	.word	0x00000004
        /*04bc*/ 	.word	0x00024028
        /*04c0*/ 	.short	0x010a
        /*04c2*/ 	.byte	0x3f
	.zero		1


	//   ....[45]....
        /*04c4*/ 	.word	0x0000aeb0
        /*04c8*/ 	.word	0x00000006
        /*04cc*/ 	.word	0x00024028
        /*04d0*/ 	.short	0x010a
        /*04d2*/ 	.byte	0x3f
	.zero		1


	//   ....[46]....
        /*04d4*/ 	.word	0x0000b200
        /*04d8*/ 	.word	0x00000006
        /*04dc*/ 	.word	0x00024028
        /*04e0*/ 	.short	0x010a
        /*04e2*/ 	.byte	0x3f
	.zero		1


	//   ....[47]....
        /*04e4*/ 	.word	0x0000b460
        /*04e8*/ 	.word	0x00000003
        /*04ec*/ 	.word	0x00024050
        /*04f0*/ 	.short	0x010a
        /*04f2*/ 	.byte	0x3f
	.zero		1


	//   ....[48]....
        /*04f4*/ 	.word	0x0000b4c0
        /*04f8*/ 	.word	0x00000003
        /*04fc*/ 	.word	0x00024000
        /*0500*/ 	.short	0x010a
        /*0502*/ 	.byte	0x3f
	.zero		1


	//   ....[49]....
        /*0504*/ 	.word	0x0000b520
        /*0508*/ 	.word	0x00000003
        /*050c*/ 	.word	0x00000000
        /*0510*/ 	.short	0x010a
        /*0512*/ 	.byte	0x3f
	.zero		1


	//   ....[50]....
        /*0514*/ 	.word	0x0000b580
        /*0518*/ 	.word	0x00000009
        /*051c*/ 	.word	0x00024008
        /*0520*/ 	.short	0x010a
        /*0522*/ 	.byte	0x3f
	.zero		1


	//   ....[51]....
        /*0524*/ 	.word	0x0000b5e0
        /*0528*/ 	.word	0x00000004
        /*052c*/ 	.word	0x00024000
        /*0530*/ 	.short	0x010a
        /*0532*/ 	.byte	0x3f
	.zero		1


	//   ....[52]....
        /*0534*/ 	.word	0x0000b640
        /*0538*/ 	.word	0x0000000a
        /*053c*/ 	.word	0x00024000
        /*0540*/ 	.short	0x010a
        /*0542*/ 	.byte	0x3f
	.zero		1


	//   ....[53]....
        /*0544*/ 	.word	0x0000b6a0
        /*0548*/ 	.word	0x00000003
        /*054c*/ 	.word	0x00024098
        /*0550*/ 	.short	0x010a
        /*0552*/ 	.byte	0x3f
	.zero		1


	//   ....[54]....
        /*0554*/ 	.word	0x0000b6f0
        /*0558*/ 	.word	0x00000004
        /*055c*/ 	.word	0x00024060
        /*0560*/ 	.short	0x010a
        /*0562*/ 	.byte	0x3f
	.zero		1


	//   ....[55]....
        /*0564*/ 	.word	0x0000b740
        /*0568*/ 	.word	0x00000005
        /*056c*/ 	.word	0x00024028
        /*0570*/ 	.short	0x010a
        /*0572*/ 	.byte	0x3f
	.zero		1


	//   ....[56]....
        /*0574*/ 	.word	0x0000b790
        /*0578*/ 	.word	0x00000005
        /*057c*/ 	.word	0x00024060
        /*0580*/ 	.short	0x010a
        /*0582*/ 	.byte	0x3f
	.zero		1


	//   ....[57]....
        /*0584*/ 	.word	0x0000b7e0
        /*0588*/ 	.word	0x00000004
        /*058c*/ 	.word	0x00024028
        /*0590*/ 	.short	0x010a
        /*0592*/ 	.byte	0x3f
	.zero		1


	//   ....[58]....
        /*0594*/ 	.word	0x0000b830
        /*0598*/ 	.word	0x00000006
        /*059c*/ 	.word	0x00024028
        /*05a0*/ 	.short	0x010a
        /*05a2*/ 	.byte	0x3f
	.zero		1


	//   ....[59]....
        /*05a4*/ 	.word	0x0000b880
        /*05a8*/ 	.word	0x00000006
        /*05ac*/ 	.word	0x00024028
        /*05b0*/ 	.short	0x010a
        /*05b2*/ 	.byte	0x3f
	.zero		1


	//----- nvinfo : EIATTR_NUM_MBARRIERS
	.align		4
.L_38:
        /*05b4*/ 	.byte	0x03, 0x38
        /*05b6*/ 	.short	0x001c


	//----- nvinfo : EIATTR_EXIT_INSTR_OFFSETS
	.align		4
        /*05b8*/ 	.byte	0x04, 0x1c
        /*05ba*/ 	.short	(.L_40 - .L_39)


	//   ....[0]....
.L_39:
        /*05bc*/ 	.word	0x000009d0


	//   ....[1]....
        /*05c0*/ 	.word	0x0000a0b0


	//   ....[2]....
        /*05c4*/ 	.word	0x0000a0f0


	//   ....[3]....
        /*05c8*/ 	.word	0x0000ad80


	//   ....[4]....
        /*05cc*/ 	.word	0x0000b440


	//----- nvinfo : EIATTR_MAX_THREADS
	.align		4
.L_40:
        /*05d0*/ 	.byte	0x04, 0x05
        /*05d2*/ 	.short	(.L_42 - .L_41)
.L_41:
        /*05d4*/ 	.word	0x00000180
        /*05d8*/ 	.word	0x00000001
        /*05dc*/ 	.word	0x00000001


	//----- nvinfo : EIATTR_CRS_STACK_SIZE
	.align		4
.L_42:
        /*05e0*/ 	.byte	0x04, 0x1e
        /*05e2*/ 	.short	(.L_44 - .L_43)
.L_43:
        /*05e4*/ 	.word	0x00000000


	//----- nvinfo : EIATTR_CBANK_PARAM_SIZE
	.align		4
.L_44:
        /*05e8*/ 	.byte	0x03, 0x19
        /*05ea*/ 	.short	0x0870


	//----- nvinfo : EIATTR_PARAM_CBANK
	.align		4
        /*05ec*/ 	.byte	0x04, 0x0a
        /*05ee*/ 	.short	(.L_46 - .L_45)
	.align		4
.L_45:
        /*05f0*/ 	.word	index@(.nv.constant0._ZN7cutlass13device_kernelINS_4fmha6kernel28FmhaKernelTmaWarpSpecializedINS1_10collective30FmhaMainloopTmaWarpSpecializedINS_12float_e4m3_tEffN4cute5tupleIJNS7_1CILi128EEESA_NS9_ILi192EEEEEENS8_IJiNS9_ILi1EEENS8_IJiiEEEEEESF_NS8_IJSD_iSE_EEENS4_13DefaultFusionEJEEENS4_15FmhaFwdEpilogueIS6_fNS8_IJNS9_ILi64EEESB_SA_EEEEENS2_23IndividualTileSchedulerEJEEEEEvNT_6ParamsE)
        /*05f4*/ 	.short	0x0210
        /*05f6*/ 	.short	0x0870


	//----- nvinfo : EIATTR_SW_WAR
	.align		4
.L_46:
        /*05f8*/ 	.byte	0x04, 0x36
        /*05fa*/ 	.short	(.L_48 - .L_47)
.L_47:
        /*05fc*/ 	.word	0x00000008
.L_48:


//--------------------- .nv.callgraph             --------------------------
	.section	.nv.callgraph,"",@"SHT_CUDA_CALLGRAPH"
	.align	4
	.sectionentsize	8
	.align		4
        /*0000*/ 	.word	0x00000000
	.align		4
        /*0004*/ 	.word	0xffffffff
	.align		4
        /*0008*/ 	.word	index@(_ZN7cutlass13device_kernelINS_4fmha6kernel28FmhaKernelTmaWarpSpecializedINS1_10collective30FmhaMainloopTmaWarpSpecializedINS_12float_e4m3_tEffN4cute5tupleIJNS7_1CILi128EEESA_NS9_ILi192EEEEEENS8_IJiNS9_ILi1EEENS8_IJiiEEEEEESF_NS8_IJSD_iSE_EEENS4_13DefaultFusionEJEEENS4_15FmhaFwdEpilogueIS6_fNS8_IJNS9_ILi64EEESB_SA_EEEEENS2_23IndividualTileSchedulerEJEEEEEvNT_6ParamsE)
	.align		4
        /*000c*/ 	.word	index@(__assertfail)
	.align		4
        /*0010*/ 	.word	0x00000000
	.align		4
        /*0014*/ 	.word	0xfffffffe
	.align		4
        /*0018*/ 	.word	0x00000000
	.align		4
        /*001c*/ 	.word	0xfffffffd
	.align		4
        /*0020*/ 	.word	0x00000000
	.align		4
        /*0024*/ 	.word	0xfffffffc


//--------------------- .nv.constant4             --------------------------
	.section	.nv.constant4,"a",@progbits
	.align	8
	.align		8
.nv.constant4:
        /*0000*/ 	.dword	__assertfail
	.align		8
        /*0008*/ 	.dword	__unnamed_1
	.align		8
        /*0010*/ 	.dword	__unnamed_2
	.align		8
        /*0018*/ 	.dword	_ZN39_INTERNAL_371a6a88_4_k_cu_fa58b56a_27114cuda3std3__45__cpo5beginE
	.align		8
        /*0020*/ 	.dword	_ZN39_INTERNAL_371a6a88_4_k_cu_fa58b56a_27114cuda3std3__45__cpo3endE
	.align		8
        /*0028*/ 	.dword	_ZN39_INTERNAL_371a6a88_4_k_cu_fa58b56a_27114cuda3std3__45__cpo6cbeginE
	.align		8
        /*0030*/ 	.dword	_ZN39_INTERNAL_371a6a88_4_k_cu_fa58b56a_27114cuda3std3__45__cpo4cendE
	.align		8
        /*0038*/ 	.dword	_ZN39_INTERNAL_371a6a88_4_k_cu_fa58b56a_27114cuda3std3__441_GLOBAL__N__371a6a88_4_k_cu_fa58b56a_27116ignoreE
	.align		8
        /*0040*/ 	.dword	_ZN39_INTERNAL_371a6a88_4_k_cu_fa58b56a_27114cuda3std3__419piecewise_constructE
	.align		8
        /*0048*/ 	.dword	_ZN39_INTERNAL_371a6a88_4_k_cu_fa58b56a_27114cuda3std3__48in_placeE
	.align		8
        /*0050*/ 	.dword	_ZN39_INTERNAL_371a6a88_4_k_cu_fa58b56a_27114cuda3std6ranges3__45__cpo4swapE
	.align		8
        /*0058*/ 	.dword	_ZN39_INTERNAL_371a6a88_4_k_cu_fa58b56a_27114cuda3std6ranges3__45__cpo9iter_moveE
	.align		8
        /*0060*/ 	.dword	_ZN39_INTERNAL_371a6a88_4_k_cu_fa58b56a_27114cute7productE
	.align		8
        /*0068*/ 	.dword	_ZN39_INTERNAL_371a6a88_4_k_cu_fa58b56a_27114cute1_E
	.align		8
        /*0070*/ 	.dword	$str$24
	.align		8
        /*0078*/ 	.dword	$str$25


//--------------------- .text._ZN7cutlass13device_kernelINS_4fmha6kernel28FmhaKernelTmaWarpSpecializedINS1_10collective30FmhaMainloopTmaWarpSpecializedINS_12float_e4m3_tEffN4cute5tupleIJNS7_1CILi128EEESA_NS9_ILi192EEEEEENS8_IJiNS9_ILi1EEENS8_IJiiEEEEEESF_NS8_IJSD_iSE_EEENS4_13DefaultFusionEJEEENS4_15FmhaFwdEpilogueIS6_fNS8_IJNS9_ILi64EEESB_SA_EEEEENS2_23IndividualTileSchedulerEJEEEEEvNT_6ParamsE --------------------------
	.section	.text._ZN7cutlass13device_kernelINS_4fmha6kernel28FmhaKernelTmaWarpSpecializedINS1_10collective30FmhaMainloopTmaWarpSpecializedINS_12float_e4m3_tEffN4cute5tupleIJNS7_1CILi128EEESA_NS9_ILi192EEEEEENS8_IJiNS9_ILi1EEENS8_IJiiEEEEEESF_NS8_IJSD_iSE_EEENS4_13DefaultFusionEJEEENS4_15FmhaFwdEpilogueIS6_fNS8_IJNS9_ILi64EEESB_SA_EEEEENS2_23IndividualTileSchedulerEJEEEEEvNT_6ParamsE,"ax",@progbits
	.align	128
.text._ZN7cutlass13device_kernelINS_4fmha6kernel28FmhaKernelTmaWarpSpecializedINS1_10collective30FmhaMainloopTmaWarpSpecializedINS_12float_e4m3_tEffN4cute5tupleIJNS7_1CILi128EEESA_NS9_ILi192EEEEEENS8_IJiNS9_ILi1EEENS8_IJiiEEEEEESF_NS8_IJSD_iSE_EEENS4_13DefaultFusionEJEEENS4_15FmhaFwdEpilogueIS6_fNS8_IJNS9_ILi64EEESB_SA_EEEEENS2_23IndividualTileSchedulerEJEEEEEvNT_6ParamsE:
        .type           _ZN7cutlass13device_kernelINS_4fmha6kernel28FmhaKernelTmaWarpSpecializedINS1_10collective30FmhaMainloopTmaWarpSpecializedINS_12float_e4m3_tEffN4cute5tupleIJNS7_1CILi128EEESA_NS9_ILi192EEEEEENS8_IJiNS9_ILi1EEENS8_IJiiEEEEEESF_NS8_IJSD_iSE_EEENS4_13DefaultFusionEJEEENS4_15FmhaFwdEpilogueIS6_fNS8_IJNS9_ILi64EEESB_SA_EEEEENS2_23IndividualTileSchedulerEJEEEEEvNT_6ParamsE,@function
        .size           _ZN7cutlass13device_kernelINS_4fmha6kernel28FmhaKernelTmaWarpSpecializedINS1_10collective30FmhaMainloopTmaWarpSpecializedINS_12float_e4m3_tEffN4cute5tupleIJNS7_1CILi128EEESA_NS9_ILi192EEEEEENS8_IJiNS9_ILi1EEENS8_IJiiEEEEEESF_NS8_IJSD_iSE_EEENS4_13DefaultFusionEJEEENS4_15FmhaFwdEpilogueIS6_fNS8_IJNS9_ILi64EEESB_SA_EEEEENS2_23IndividualTileSchedulerEJEEEEEvNT_6ParamsE,(.L_x_109 - _ZN7cutlass13device_kernelINS_4fmha6kernel28FmhaKernelTmaWarpSpecializedINS1_10collective30FmhaMainloopTmaWarpSpecializedINS_12float_e4m3_tEffN4cute5tupleIJNS7_1CILi128EEESA_NS9_ILi192EEEEEENS8_IJiNS9_ILi1EEENS8_IJiiEEEEEESF_NS8_IJSD_iSE_EEENS4_13DefaultFusionEJEEENS4_15FmhaFwdEpilogueIS6_fNS8_IJNS9_ILi64EEESB_SA_EEEEENS2_23IndividualTileSchedulerEJEEEEEvNT_6ParamsE)
        .other          _ZN7cutlass13device_kernelINS_4fmha6kernel28FmhaKernelTmaWarpSpecializedINS1_10collective30FmhaMainloopTmaWarpSpecializedINS_12float_e4m3_tEffN4cute5tupleIJNS7_1CILi128EEESA_NS9_ILi192EEEEEENS8_IJiNS9_ILi1EEENS8_IJiiEEEEEESF_NS8_IJSD_iSE_EEENS4_13DefaultFusionEJEEENS4_15FmhaFwdEpilogueIS6_fNS8_IJNS9_ILi64EEESB_SA_EEEEENS2_23IndividualTileSchedulerEJEEEEEvNT_6ParamsE,@"STO_CUDA_ENTRY STV_DEFAULT"
_ZN7cutlass13device_kernelINS_4fmha6kernel28FmhaKernelTmaWarpSpecializedINS1_10collective30FmhaMainloopTmaWarpSpecializedINS_12float_e4m3_tEffN4cute5tupleIJNS7_1CILi128EEESA_NS9_ILi192EEEEEENS8_IJiNS9_ILi1EEENS8_IJiiEEEEEESF_NS8_IJSD_iSE_EEENS4_13DefaultFusionEJEEENS4_15FmhaFwdEpilogueIS6_fNS8_IJNS9_ILi64EEESB_SA_EEEEENS2_23IndividualTileSchedulerEJEEEEEvNT_6ParamsE:
[----:B------:R-:W1:Y:S01]  /*0000*/  LDC R1, c[0x0][0x28] ;  /* 0x00000a00ff017b82 */ /* 0x000e620000000800 */
[----:B------:R-:W2:Y:S01]  /*0010*/  S2R R0, SR_TID.X ;  /* 0x0000000000007919 */ /* 0x000ea20000002100 */
[----:B------:R-:W-:Y:S01]  /*0020*/  ELECT P1, URZ, PT ;  /* 0x00000000003f782f */ /* 0x000fe20003820000 */
[----:B------:R-:W-:Y:S01]  /*0030*/  BSSY B0, `(.L_x_0) ;  /* 0x0000017000007945 */ /* 0x000fe20003800000 */
[----:B--2---:R-:W-:-:S05]  /*0040*/  SHF.R.U32.HI R2, RZ, 0x5, R0 ;  /* 0x00000005ff027819 */ /* 0x004fca0000011600 */
[----:B------:R-:W2:Y:S02]  /*0050*/  SHFL.IDX PT, R3, R2, RZ, 0x1f ;  /* 0x00001fff02037589 */ /* 0x000ea400000e0000 */
[----:B--2---:R-:W-:Y:S02]  /*0060*/  R2UR UR4, R3 ;  /* 0x00000000030472ca */ /* 0x004fe400000e0000 */
[----:B------:R-:W-:-:S06]  /*0070*/  SHF.R.U32.HI R3, RZ, 0x7, R0 ;  /* 0x00000007ff037819 */ /* 0x000fcc0000011600 */
[----:B------:R-:W2:Y:S05]  /*0080*/  SHFL.IDX PT, R3, R3, RZ, 0x1f ;  /* 0x00001fff03037589 */ /* 0x000eaa00000e0000 */
[----:B------:R-:W-:Y:S02]  /*0090*/  USHF.R.S32.HI UR5, URZ, 0x1f, UR4 ;  /* 0x0000001f3f057899 */ /* 0x000fe40008011404 */
[----:B------:R-:W-:Y:S02]  /*00a0*/  ISETP.NE.OR P0, PT, RZ, UR4, !P1 ;  /* 0x00000004ff007c0c */ /* 0x000fe4000cf05670 */
[----:B------:R-:W-:-:S04]  /*00b0*/  ULEA.HI UR5, UR5, UR4, URZ, 0x2 ;  /* 0x0000000405057291 */ /* 0x000fc8000f8f103f */
[----:B------:R-:W-:-:S04]  /*00c0*/  ULOP3.LUT UR5, UR5, 0xfffffffc, URZ, 0xc0, !UPT ;  /* 0xfffffffc05057892 */ /* 0x000fc8000f8ec03f */
[----:B------:R-:W-:-:S03]  /*00d0*/  UIADD3 UR5, UR4, -UR5, URZ ;  /* 0x8000000504057290 */ /* 0x000fc6000fffe03f */
[----:B-1----:R-:W-:Y:S09]  /*00e0*/  @P0 BRA `(.L_x_1) ;  /* 0x00000000002c0947 */ /* 0x002ff20003800000 */
[----:B------:R-:W-:Y:S02]  /*00f0*/  ULDC.64 UR6, c[0x0][0x198] ;  /* 0x0000660000067ab9 */ /* 0x000fe40000000a00 */
[----:B------:R-:W-:Y:S02]  /*0100*/  UIADD3 UR8, UP0, UR6, 0xf0, URZ ;  /* 0x000000f006087890 */ /* 0x000fe4000ff1e03f */
[----:B------:R-:W-:Y:S02]  /*0110*/  UIADD3 UR10, UP1, UR6, 0x1f0, URZ ;  /* 0x000001f0060a7890 */ /* 0x000fe4000ff3e03f */
[----:B------:R-:W-:Y:S02]  /*0120*/  UIADD3 UR6, UP2, UR6, 0x2f0, URZ ;  /* 0x000002f006067890 */ /* 0x000fe4000ff5e03f */
[----:B------:R-:W-:Y:S02]  /*0130*/  UIADD3.X UR9, URZ, UR7, URZ, UP0, !UPT ;  /* 0x000000073f097290 */ /* 0x000fe400087fe43f */
[----:B------:R-:W-:-:S02]  /*0140*/  UIADD3.X UR11, URZ, UR7, URZ, UP1, !UPT ;  /* 0x000000073f0b7290 */ /* 0x000fc40008ffe43f */
[----:B------:R-:W-:-:S05]  /*0150*/  UIADD3.X UR7, URZ, UR7, URZ, UP2, !UPT ;  /* 0x000000073f077290 */ /* 0x000fca00097fe43f */
[----:B------:R1:W-:Y:S02]  /*0160*/  UTMACCTL.PF [UR8] ;  /* 0x00000000080079b9 */ /* 0x0003e40008040000 */
[----:B------:R1:W-:Y:S02]  /*0170*/  UTMACCTL.PF [UR10] ;  /* 0x000000000a0079b9 */ /* 0x0003e40008040000 */
[----:B------:R1:W-:Y:S02]  /*0180*/  UTMACCTL.PF [UR6] ;  /* 0x00000000060079b9 */ /* 0x0003e40008040000 */
[----:B-1----:R-:W-:Y:S01]  /*0190*/  NOP ;  /* 0x0000000000007918 */ /* 0x002fe20000000000 */
.L_x_1:
[----:B------:R-:W-:Y:S05]  /*01a0*/  BSYNC B0 ;  /* 0x0000000000007941 */ /* 0x000fea0003800000 */
.L_x_0:
[----:B------:R-:W1:Y:S01]  /*01b0*/  SHFL.IDX PT, R4, R2, RZ, 0x1f ;  /* 0x00001fff02047589 */ /* 0x000e6200000e0000 */
[----:B--2---:R-:W-:Y:S01]  /*01c0*/  R2UR UR37, R3 ;  /* 0x00000000032572ca */ /* 0x004fe200000e0000 */
[----:B------:R-:W-:-:S12]  /*01d0*/  UISETP.NE.AND UP0, UPT, UR5, 0x1, UPT ;  /* 0x000000010500788c */ /* 0x000fd8000bf05270 */
[----:B------:R-:W-:Y:S02]  /*01e0*/  UIADD3 UR10, UR37, -0x1, URZ ;  /* 0xffffffff250a7890 */ /* 0x000fe4000fffe03f */
[----:B------:R-:W-:Y:S02]  /*01f0*/  UISETP.EQ.AND UP0, UPT, UR37, URZ, !UP0 ;  /* 0x0000003f2500728c */ /* 0x000fe4000c702270 */
[----:B------:R-:W-:Y:S02]  /*0200*/  UISETP.GE.U32.AND UP1, UPT, UR10, 0x4, UPT ;  /* 0x000000040a00788c */ /* 0x000fe4000bf26070 */
[----:B------:R-:W-:Y:S01]  /*0210*/  USEL UR4, URZ, 0x1, !UP0 ;  /* 0x000000013f047887 */ /* 0x000fe2000c000000 */
[----:B-1----:R-:W-:-:S03]  /*0220*/  ISETP.NE.AND P0, PT, R4, RZ, PT ;  /* 0x000000ff0400720c */ /* 0x002fc60003f05270 */
[----:B------:R-:W-:-:S10]  /*0230*/  USEL UR4, UR4, 0x2, UP1 ;  /* 0x0000000204047887 */ /* 0x000fd40008800000 */
[----:B------:R-:W-:Y:S05]  /*0240*/  @P0 BRA `(.L_x_2) ;  /* 0x0000000000480947 */ /* 0x000fea0003800000 */
[----:B------:R-:W1:Y:S01]  /*0250*/  S2UR UR11, SR_CgaCtaId ;  /* 0x00000000000b79c3 */ /* 0x000e620000008800 */
[----:B------:R-:W-:Y:S01]  /*0260*/  UMOV UR6, 0x400 ;  /* 0x0000040000067882 */ /* 0x000fe20000000000 */
[----:B------:R-:W-:Y:S01]  /*0270*/  UMOV UR7, 0x1 ;  /* 0x0000000100077882 */ /* 0x000fe20000000000 */
[----:B------:R-:W-:Y:S01]  /*0280*/  UMOV UR8, 0x80 ;  /* 0x0000008000087882 */ /* 0x000fe20000000000 */
[----:B------:R-:W-:Y:S01]  /*0290*/  ELECT P0, URZ, PT ;  /* 0x00000000003f782f */ /* 0x000fe20003800000 */
[----:B------:R-:W-:-:S04]  /*02a0*/  UIADD3 UR8, -UR8, 0x100000, URZ ;  /* 0x0010000008087890 */ /* 0x000fc8000fffe13f */
[----:B------:R-:W-:Y:S02]  /*02b0*/  USHF.L.U32 UR9, UR8, 0xb, URZ ;  /* 0x0000000b08097899 */ /* 0x000fe4000800063f */
[----:B------:R-:W-:Y:S02]  /*02c0*/  USHF.L.U32 UR8, UR8, 0x1, URZ ;  /* 0x0000000108087899 */ /* 0x000fe4000800063f */
[----:B-1----:R-:W-:Y:S02]  /*02d0*/  ULEA UR11, UR11, UR6, 0x18 ;  /* 0x000000060b0b7291 */ /* 0x002fe4000f8ec03f */
[----:B------:R-:W-:-:S04]  /*02e0*/  UIADD3 UR6, -UR7, 0x100000, URZ ;  /* 0x0010000007067890 */ /* 0x000fc8000fffe13f */
[----:B------:R-:W-:Y:S02]  /*02f0*/  USHF.L.U32 UR7, UR6, 0xb, URZ ;  /* 0x0000000b06077899 */ /* 0x000fe4000800063f */
[----:B------:R-:W-:Y:S01]  /*0300*/  USHF.L.U32 UR6, UR6, 0x1, URZ ;  /* 0x0000000106067899 */ /* 0x000fe2000800063f */
[----:B------:R-:W1:Y:S11]  /*0310*/  FENCE.VIEW.ASYNC.S ;  /* 0x00000000000073c6 */ /* 0x000e760000000000 */
[----:B-1----:R1:W2:Y:S01]  /*0320*/  SYNCS.EXCH.64 URZ, [UR11+0x24050], UR6 ;  /* 0x024050060b3f75b2 */ /* 0x0022a20008000100 */
[----:B------:R1:W3:Y:S01]  /*0330*/  SYNCS.EXCH.64 URZ, [UR11+0x24060], UR8 ;  /* 0x024060080b3f75b2 */ /* 0x0002e20008000100 */
[----:B------:R1:W4:Y:S01]  /*0340*/  SYNCS.EXCH.64 URZ, [UR11+0x24058], UR6 ;  /* 0x024058060b3f75b2 */ /* 0x0003220008000100 */
[----:B------:R1:W1:Y:S01]  /*0350*/  SYNCS.EXCH.64 URZ, [UR11+0x24068], UR8 ;  /* 0x024068080b3f75b2 */ /* 0x0002620008000100 */
[----:B------:R-:W-:Y:S01]  /*0360*/  NOP ;  /* 0x0000000000007918 */ /* 0x000fe20000000000 */
.L_x_2:
[----:B------:R-:W5:Y:S01]  /*0370*/  SHFL.IDX PT, R3, R2, RZ, 0x1f ;  /* 0x00001fff02037589 */ /* 0x000f6200000e0000 */
[----:B------:R-:W-:Y:S01]  /*0380*/  NOP ;  /* 0x0000000000007918 */ /* 0x000fe20000000000 */
[----:B-----5:R-:W-:-:S13]  /*0390*/  ISETP.NE.AND P0, PT, R3, RZ, PT ;  /* 0x000000ff0300720c */ /* 0x020fda0003f05270 */
[----:B------:R-:W-:Y:S05]  /*03a0*/  @P0 BRA `(.L_x_3) ;  /* 0x0000000000600947 */ /* 0x000fea0003800000 */
[----:B-1----:R-:W1:Y:S01]  /*03b0*/  S2UR UR7, SR_CgaCtaId ;  /* 0x00000000000779c3 */ /* 0x002e620000008800 */
[----:B------:R-:W-:Y:S01]  /*03c0*/  UMOV UR6, 0x400 ;  /* 0x0000040000067882 */ /* 0x000fe20000000000 */
[----:B------:R-:W-:Y:S01]  /*03d0*/  UMOV UR8, 0x1 ;  /* 0x0000000100087882 */ /* 0x000fe20000000000 */
[----:B------:R-:W-:Y:S01]  /*03e0*/  UMOV UR12, 0x100 ;  /* 0x00000100000c7882 */ /* 0x000fe20000000000 */
[----:B------:R-:W-:-:S04]  /*03f0*/  UIADD3 UR8, -UR8, 0x100000, URZ ;  /* 0x0010000008087890 */ /* 0x000fc8000fffe13f */
[----:B------:R-:W-:Y:S02]  /*0400*/  USHF.L.U32 UR9, UR8, 0xb, URZ ;  /* 0x0000000b08097899 */ /* 0x000fe4000800063f */
[----:B------:R-:W-:Y:S01]  /*0410*/  USHF.L.U32 UR8, UR8, 0x1, URZ ;  /* 0x0000000108087899 */ /* 0x000fe2000800063f */
[----:B------:R-:W-:Y:S01]  /*0420*/  ELECT P0, URZ, PT ;  /* 0x00000000003f782f */ /* 0x000fe20003800000 */
[----:B-1----:R-:W-:Y:S02]  /*0430*/  ULEA UR11, UR7, UR6, 0x18 ;  /* 0x00000006070b7291 */ /* 0x002fe4000f8ec03f */
[----:B------:R-:W-:-:S04]  /*0440*/  UIADD3 UR6, -UR12, 0x100000, URZ ;  /* 0x001000000c067890 */ /* 0x000fc8000fffe13f */
[----:B------:R-:W-:Y:S02]  /*0450*/  USHF.L.U32 UR7, UR6, 0xb, URZ ;  /* 0x0000000b06077899 */ /* 0x000fe4000800063f */
[----:B------:R-:W-:Y:S01]  /*0460*/  USHF.L.U32 UR6, UR6, 0x1, URZ ;  /* 0x0000000106067899 */ /* 0x000fe2000800063f */
[----:B------:R-:W1:Y:S03]  /*0470*/  FENCE.VIEW.ASYNC.S ;  /* 0x00000000000073c6 */ /* 0x000e660000000000 */
[----:B-1----:R1:W1:Y:S08]  /*0480*/  SYNCS.EXCH.64 URZ, [UR11+0x24000], UR8 ;  /* 0x024000080b3f75b2 */ /* 0x0022700008000100 */
[----:B------:R1:W1:Y:S01]  /*0490*/  SYNCS.EXCH.64 URZ, [UR11+0x24028], UR6 ;  /* 0x024028060b3f75b2 */ /* 0x0002620008000100 */
        /* <DEDUP_REMOVED lines=8> */
[----:B------:R-:W-:Y:S01]  /*0520*/  NOP ;  /* 0x0000000000007918 */ /* 0x000fe20000000000 */
.L_x_3:
        /* <DEDUP_REMOVED lines=21> */
[----:B------:R-:W-:Y:S01]  /*0680*/  NOP ;  /* 0x0000000000007918 */ /* 0x000fe20000000000 */
.L_x_4:
[----:B------:R-:W5:Y:S01]  /*0690*/  SHFL.IDX PT, R3, R2, RZ, 0x1f ;  /* 0x00001fff02037589 */ /* 0x000f6200000e0000 */
[----:B------:R-:W-:Y:S01]  /*06a0*/  ELECT P0, URZ, PT ;  /* 0x00000000003f782f */ /* 0x000fe20003800000 */
[----:B------:R-:W-:Y:S01]  /*06b0*/  NOP ;  /* 0x0000000000007918 */ /* 0x000fe20000000000 */
[----:B-1----:R-:W-:Y:S02]  /*06c0*/  UMOV UR6, 0x80 ;  /* 0x0000008000067882 */ /* 0x002fe40000000000 */
[C---:B-----5:R-:W-:Y:S02]  /*06d0*/  ISETP.NE.OR P0, PT, R3.reuse, RZ, !P0 ;  /* 0x000000ff0300720c */ /* 0x060fe40004705670 */
[----:B------:R-:W-:-:S11]  /*06e0*/  ISETP.NE.AND P2, PT, R3, RZ, PT ;  /* 0x000000ff0300720c */ /* 0x000fd60003f45270 */
[----:B------:R-:W-:Y:S01]  /*06f0*/  VOTEU.ALL UP0, P0 ;  /* 0x00000000003f7886 */ /* 0x000fe20000000000 */
[----:B------:R-:W-:Y:S01]  /*0700*/  VOTEU.ALL UP2, P0 ;  /* 0x00000000003f7886 */ /* 0x000fe20000040000 */
[----:B------:R-:W-:Y:S01]  /*0710*/  VOTEU.ALL UP3, P0 ;  /* 0x00000000003f7886 */ /* 0x000fe20000060000 */
[----:B------:R-:W-:Y:S02]  /*0720*/  VOTEU.ALL UP4, P0 ;  /* 0x00000000003f7886 */ /* 0x000fe40000080000 */
[----:B------:R-:W1:Y:S01]  /*0730*/  @!UP0 S2UR UR9, SR_CgaCtaId ;  /* 0x00000000000989c3 */ /* 0x000e620000008800 */
[----:B------:R-:W-:Y:S01]  /*0740*/  @!UP0 UMOV UR8, 0x400 ;  /* 0x0000040000088882 */ /* 0x000fe20000000000 */
[----:B------:R-:W-:-:S04]  /*0750*/  @!UP0 UIADD3 UR6, -UR6, 0x100000, URZ ;  /* 0x0010000006068890 */ /* 0x000fc8000fffe13f */
[----:B------:R-:W-:Y:S02]  /*0760*/  @!UP0 USHF.L.U32 UR7, UR6, 0xb, URZ ;  /* 0x0000000b06078899 */ /* 0x000fe4000800063f */
[----:B------:R-:W-:Y:S02]  /*0770*/  @!UP0 USHF.L.U32 UR6, UR6, 0x1, URZ ;  /* 0x0000000106068899 */ /* 0x000fe4000800063f */
[----:B-1----:R-:W-:Y:S01]  /*0780*/  @!UP0 ULEA UR8, UR9, UR8, 0x18 ;  /* 0x0000000809088291 */ /* 0x002fe2000f8ec03f */
[----:B------:R-:W-:Y:S01]  /*0790*/  VOTEU.ALL UP0, P0 ;  /* 0x00000000003f7886 */ /* 0x000fe20000000000 */
[----:B------:R-:W1:Y:S10]  /*07a0*/  FENCE.VIEW.ASYNC.S ;  /* 0x00000000000073c6 */ /* 0x000e740000000000 */
[----:B-1----:R1:W1:Y:S01]  /*07b0*/  @!UP0 SYNCS.EXCH.64 URZ, [UR8+0x24090], UR6 ;  /* 0x02409006083f85b2 */ /* 0x0022620008000100 */
[----:B------:R1:W1:Y:S01]  /*07c0*/  @!UP2 SYNCS.EXCH.64 URZ, [UR8+0x24098], UR6 ;  /* 0x02409806083fa5b2 */ /* 0x0002620008000100 */
[----:B------:R1:W1:Y:S01]  /*07d0*/  @!UP3 SYNCS.EXCH.64 URZ, [UR8+0x240a0], UR6 ;  /* 0x0240a006083fb5b2 */ /* 0x0002620008000100 */
[----:B------:R1:W1:Y:S01]  /*07e0*/  @!UP4 SYNCS.EXCH.64 URZ, [UR8+0x240a8], UR6 ;  /* 0x0240a806083fc5b2 */ /* 0x0002620008000100 */
[----:B------:R-:W-:Y:S01]  /*07f0*/  NOP ;  /* 0x0000000000007918 */ /* 0x000fe20000000000 */
[----:B------:R-:W-:Y:S05]  /*0800*/  @P2 BRA `(.L_x_5) ;  /* 0x0000000000502947 */ /* 0x000fea0003800000 */
[----:B-1----:R-:W1:Y:S01]  /*0810*/  S2UR UR7, SR_CgaCtaId ;  /* 0x00000000000779c3 */ /* 0x002e620000008800 */
[----:B------:R-:W-:Y:S01]  /*0820*/  UMOV UR6, 0x400 ;  /* 0x0000040000067882 */ /* 0x000fe20000000000 */
[----:B------:R-:W-:Y:S01]  /*0830*/  UMOV UR8, 0x20 ;  /* 0x0000002000087882 */ /* 0x000fe20000000000 */
[----:B------:R-:W-:Y:S01]  /*0840*/  UMOV UR9, 0x80 ;  /* 0x0000008000097882 */ /* 0x000fe20000000000 */
[----:B------:R-:W-:Y:S01]  /*0850*/  ELECT P0, URZ, PT ;  /* 0x00000000003f782f */ /* 0x000fe20003800000 */
[----:B-1----:R-:W-:Y:S02]  /*0860*/  ULEA UR11, UR7, UR6, 0x18 ;  /* 0x00000006070b7291 */ /* 0x002fe4000f8ec03f */
[----:B------:R-:W-:-:S04]  /*0870*/  UIADD3 UR6, -UR8, 0x100000, URZ ;  /* 0x0010000008067890 */ /* 0x000fc8000fffe13f */
[----:B------:R-:W-:Y:S02]  /*0880*/  USHF.L.U32 UR7, UR6, 0xb, URZ ;  /* 0x0000000b06077899 */ /* 0x000fe4000800063f */
[----:B------:R-:W-:Y:S02]  /*0890*/  USHF.L.U32 UR6, UR6, 0x1, URZ ;  /* 0x0000000106067899 */ /* 0x000fe4000800063f */
        /* <DEDUP_REMOVED lines=10> */
[----:B------:R-:W-:Y:S01]  /*0940*/  NOP ;  /* 0x0000000000007918 */ /* 0x000fe20000000000 */
.L_x_5:
[----:B------:R-:W-:Y:S01]  /*0950*/  ISETP.NE.AND P0, PT, RZ, UR37, PT ;  /* 0x00000025ff007c0c */ /* 0x000fe2000bf05270 */
[----:B------:R-:W-:Y:S01]  /*0960*/  IMAD.U32 R2, RZ, RZ, UR5 ;  /* 0x00000005ff027e24 */ /* 0x000fe2000f8e00ff */
[----:B------:R-:W-:Y:S01]  /*0970*/  NOP ;  /* 0x0000000000007918 */ /* 0x000fe20000000000 */
[----:B-1234-:R-:W-:Y:S03]  /*0980*/  BAR.SYNC.DEFER_BLOCKING 0x0 ;  /* 0x0000000000007b1d */ /* 0x01efe60000010000 */
[----:B------:R-:W-:-:S07]  /*0990*/  ISETP.EQ.AND P2, PT, R2, 0x1, P1 ;  /* 0x000000010200780c */ /* 0x000fce0000f42270 */
[----:B------:R-:W-:Y:S06]  /*09a0*/  @!P0 BRA `(.L_x_6) ;  /* 0x0000009400c48947 */ /* 0x000fec0003800000 */
[----:B------:R-:W-:-:S06]  /*09b0*/  UISETP.GT.U32.AND UP0, UPT, UR10, 0x3, UPT ;  /* 0x000000030a00788c */ /* 0x000fcc000bf04070 */
[----:B------:R-:W-:-:S13]  /*09c0*/  PLOP3.LUT P0, PT, PT, PT, UP0, 0x80, 0x0 ;  /* 0x000000000000781c */ /* 0x000fda0003f0f008 */
[----:B------:R-:W-:Y:S05]  /*09d0*/  @P0 EXIT ;  /* 0x000000000000094d */ /* 0x000fea0003800000 */
.L_x_7:
[----:B------:R-:W-:-:S08]  /*09e0*/  NOP ;  /* 0x0000000000007918 */ /* 0x000fd00000000000 */
[----:B------:R-:W1:Y:S02]  /*09f0*/  USETMAXREG.TRY_ALLOC.CTAPOOL UP0, 0xf0 ;  /* 0x000000f0000079c8 */ /* 0x000e640008000600 */
[----:B-1----:R-:W-:-:S13]  /*0a00*/  PLOP3.LUT P0, PT, PT, PT, UP0, 0x80, 0x0 ;  /* 0x000000000000781c */ /* 0x002fda0003f0f008 */
[----:B------:R-:W-:Y:S05]  /*0a10*/  @!P0 BRA `(.L_x_7) ;  /* 0xfffffffc00f08947 */ /* 0x000fea000383ffff */
[----:B------:R-:W-:Y:S01]  /*0a20*/  UISETP.NE.AND UP0, UPT, UR37, 0x1, UPT ;  /* 0x000000012500788c */ /* 0x000fe2000bf05270 */
[----:B------:R-:W1:Y:S01]  /*0a30*/  S2UR UR42, SR_CTAID.X ;  /* 0x00000000002a79c3 */ /* 0x000e620000002500 */
[----:B------:R-:W-:Y:S01]  /*0a40*/  UMOV UR5, URZ ;  /* 0x0000003f00057c82 */ /* 0x000fe20008000000 */
[----:B------:R-:W-:-:S03]  /*0a50*/  UMOV UR6, URZ ;  /* 0x0000003f00067c82 */ /* 0x000fc60008000000 */
[----:B------:R-:W-:-:S13]  /*0a60*/  PLOP3.LUT P0, PT, PT, PT, UP0, 0x80, 0x0 ;  /* 0x000000000000781c */ /* 0x000fda0003f0f008 */
[----:B------:R-:W-:Y:S05]  /*0a70*/  @!P0 BRA `(.L_x_8) ;  /* 0x00000000003c8947 */ /* 0x000fea0003800000 */
[----:B------:R-:W-:Y:S01]  /*0a80*/  UISETP.NE.AND UP0, UPT, UR37, 0x2, UPT ;  /* 0x000000022500788c */ /* 0x000fe2000bf05270 */
[----:B------:R-:W-:-:S05]  /*0a90*/  UMOV UR6, 0x1 ;  /* 0x0000000100067882 */ /* 0x000fca0000000000 */
[----:B------:R-:W-:-:S13]  /*0aa0*/  PLOP3.LUT P1, PT, PT, PT, UP0, 0x80, 0x0 ;  /* 0x000000000000781c */ /* 0x000fda0003f2f008 */
[----:B------:R-:W-:Y:S05]  /*0ab0*/  @!P1 BRA `(.L_x_8) ;  /* 0x00000000002c9947 */ /* 0x000fea0003800000 */
[----:B------:R-:W-:-:S06]  /*0ac0*/  UISETP.NE.AND UP0, UPT, UR37, 0x3, UPT ;  /* 0x000000032500788c */ /* 0x000fcc000bf05270 */
[----:B------:R-:W-:-:S13]  /*0ad0*/  PLOP3.LUT P1, PT, PT, PT, UP0, 0x80, 0x0 ;  /* 0x000000000000781c */ /* 0x000fda0003f2f008 */
[----:B------:R-:W-:Y:S05]  /*0ae0*/  @!P1 BRA `(.L_x_9) ;  /* 0x0000000000189947 */ /* 0x000fea0003800000 */
[----:B------:R-:W-:-:S11]  /*0af0*/  UISETP.NE.AND UP0, UPT, UR37, 0x4, UPT ;  /* 0x000000042500788c */ /* 0x000fd6000bf05270 */
[----:B------:R-:W-:Y:S01]  /*0b00*/  @!UP0 UMOV UR5, 0x1 ;  /* 0x0000000100058882 */ /* 0x000fe20000000000 */
[----:B------:R-:W-:Y:S01]  /*0b10*/  @!UP0 UMOV UR6, 0x1 ;  /* 0x0000000100068882 */ /* 0x000fe20000000000 */
[----:B------:R-:W-:Y:S01]  /*0b20*/  @UP0 UMOV UR5, URZ ;  /* 0x0000003f00050c82 */ /* 0x000fe20008000000 */
[----:B------:R-:W-:Y:S01]  /*0b30*/  @UP0 UMOV UR6, URZ ;  /* 0x0000003f00060c82 */ /* 0x000fe20008000000 */
[----:B------:R-:W-:Y:S05]  /*0b40*/  BRA `(.L_x_8) ;  /* 0x0000000000087947 */ /* 0x000fea0003800000 */
.L_x_9:
[----:B------:R-:W-:Y:S01]  /*0b50*/  UMOV UR5, 0x1 ;  /* 0x0000000100057882 */ /* 0x000fe20000000000 */
[----:B------:R-:W-:-:S05]  /*0b60*/  UMOV UR6, URZ ;  /* 0x0000003f00067c82 */ /* 0x000fca0008000000 */
.L_x_8:
[----:B------:R-:W-:Y:S05]  /*0b70*/  @!P0 BRA `(.L_x_10) ;  /* 0x00000000003c8947 */ /* 0x000fea0003800000 */
[----:B------:R-:W-:-:S06]  /*0b80*/  UISETP.NE.AND UP0, UPT, UR37, 0x2, UPT ;  /* 0x000000022500788c */ /* 0x000fcc000bf05270 */
[----:B------:R-:W-:-:S13]  /*0b90*/  PLOP3.LUT P0, PT, PT, PT, UP0, 0x80, 0x0 ;  /* 0x000000000000781c */ /* 0x000fda0003f0f008 */
[----:B------:R-:W-:Y:S05]  /*0ba0*/  @!P0 BRA `(.L_x_11) ;  /* 0x0000000000288947 */ /* 0x000fea0003800000 */
[----:B------:R-:W-:-:S06]  /*0bb0*/  UISETP.NE.AND UP0, UPT, UR37, 0x3, UPT ;  /* 0x000000032500788c */ /* 0x000fcc000bf05270 */
[----:B------:R-:W-:-:S13]  /*0bc0*/  PLOP3.LUT P0, PT, PT, PT, UP0, 0x80, 0x0 ;  /* 0x000000000000781c */ /* 0x000fda0003f0f008 */
[----:B------:R-:W-:Y:S05]  /*0bd0*/  @!P0 BRA `(.L_x_12) ;  /* 0x0000000000148947 */ /* 0x000fea0003800000 */
[----:B------:R-:W-:-:S06]  /*0be0*/  UISETP.NE.AND UP0, UPT, UR37, 0x4, UPT ;  /* 0x000000042500788c */ /* 0x000fcc000bf05270 */
[----:B------:R-:W-:-:S13]  /*0bf0*/  PLOP3.LUT P0, PT, PT, PT, UP0, 0x80, 0x0 ;  /* 0x000000000000781c */ /* 0x000fda0003f0f008 */
[----:B------:R-:W-:Y:S05]  /*0c00*/  @P0 BRA `(.L_x_13) ;  /* 0x00000000001c0947 */ /* 0x000fea0003800000 */
[----:B-1----:R-:W-:Y:S01]  /*0c10*/  ULEA UR42, UR42, 0x3, 0x1 ;  /* 0x000000032a2a7891 */ /* 0x002fe2000f8e083f */
[----:B------:R-:W-:Y:S11]  /*0c20*/  BRA `(.L_x_13) ;  /* 0x0000000000147947 */ /* 0x000ff60003800000 */
.L_x_12:
[----:B-1----:R-:W-:Y:S01]  /*0c30*/  ULEA UR42, UR42, 0x2, 0x1 ;  /* 0x000000022a2a7891 */ /* 0x002fe2000f8e083f */
[----:B------:R-:W-:Y:S11]  /*0c40*/  BRA `(.L_x_13) ;  /* 0x00000000000c7947 */ /* 0x000ff60003800000 */
.L_x_11:
[----:B-1----:R-:W-:Y:S01]  /*0c50*/  ULEA UR42, UR42, 0x1, 0x1 ;  /* 0x000000012a2a7891 */ /* 0x002fe2000f8e083f */
[----:B------:R-:W-:Y:S11]  /*0c60*/  BRA `(.L_x_13) ;  /* 0x0000000000047947 */ /* 0x000ff60003800000 */
.L_x_10:
[----:B-1----:R-:W-:-:S12]  /*0c70*/  USHF.L.U32 UR42, UR42, 0x1, URZ ;  /* 0x000000012a2a7899 */ /* 0x002fd8000800063f */
.L_x_13:
[----:B------:R-:W-:-:S04]  /*0c80*/  ULOP3.LUT UR7, UR4, 0x1, URZ, 0xfc, !UPT ;  /* 0x0000000104077892 */ /* 0x000fc8000f8efc3f */
[----:B------:R-:W-:-:S06]  /*0c90*/  UISETP.NE.AND UP0, UPT, UR7, 0x3, UPT ;  /* 0x000000030700788c */ /* 0x000fcc000bf05270 */
[----:B------:R-:W-:-:S13]  /*0ca0*/  PLOP3.LUT P0, PT, PT, PT, UP0, 0x80, 0x0 ;  /* 0x000000000000781c */ /* 0x000fda0003f0f008 */
[----:B------:R-:W-:Y:S05]  /*0cb0*/  @!P0 BRA `(.L_x_14) ;  /* 0x0000000000048947 */ /* 0x000fea0003800000 */
[----:B-1----:R-:W-:Y:S01]  /*0cc0*/  BPT.TRAP 0x1 ;  /* 0x000000040000795c */ /* 0x002fe20000300000 */
.L_x_14:
[----:B------:R-:W2:Y:S01]  /*0cd0*/  S2UR UR7, SR_CgaCtaId ;  /* 0x00000000000779c3 */ /* 0x000ea20000008800 */
[----:B------:R-:W-:Y:S01]  /*0ce0*/  UMOV UR36, 0x400 ;  /* 0x0000040000247882 */ /* 0x000fe20000000000 */
[----:B------:R-:W-:-:S05]  /*0cf0*/  IMAD.U32 R2, RZ, RZ, UR5 ;  /* 0x00000005ff027e24 */ /* 0x000fca000f8e00ff */
[----:B------:R-:W-:Y:S01]  /*0d00*/  SHF.L.U32 R2, R2, 0x1f, RZ ;  /* 0x0000001f02027819 */ /* 0x000fe200000006ff */
[----:B--2---:R-:W-:-:S04]  /*0d10*/  ULEA UR36, UR7, UR36, 0x18 ;  /* 0x0000002407247291 */ /* 0x004fc8000f8ec03f */
[----:B------:R-:W-:-:S09]  /*0d20*/  ULEA UR7, UR6, UR36, 0x3 ;  /* 0x0000002406077291 */ /* 0x000fd2000f8e183f */
[----:B------:R-:W2:Y:S02]  /*0d30*/  SYNCS.PHASECHK.TRANS64.TRYWAIT P1, [UR7+0x24050], R2 ;  /* 0x02405002ff0075a7 */ /* 0x000ea40008020147 */
[----:B--2---:R-:W-:Y:S05]  /*0d40*/  @!P1 BRA `(.L_x_15) ;  /* 0x000000a400c09947 */ /* 0x004fea0003800000 */
.L_x_92:
[----:B------:R-:W-:Y:S05]  /*0d50*/  @!P0 BRA `(.L_x_16) ;  /* 0x0000000000048947 */ /* 0x000fea0003800000 */
[----:B-1----:R-:W-:Y:S01]  /*0d60*/  BPT.TRAP 0x1 ;  /* 0x000000040000795c */ /* 0x002fe20000300000 */
.L_x_16:
[----:B------:R-:W-:Y:S01]  /*0d70*/  SHF.L.U32 R8, RZ, 0x1f, RZ ;  /* 0x0000001fff087819 */ /* 0x000fe200000006ff */
[----:B------:R-:W-:Y:S01]  /*0d80*/  UIADD3 UR32, UR36, 0x24090, URZ ;  /* 0x0002409024207890 */ /* 0x000fe2000fffe03f */
[----:B------:R-:W-:Y:S02]  /*0d90*/  ISETP.NE.AND P2, PT, RZ, UR10, PT ;  /* 0x0000000aff007c0c */ /* 0x000fe4000bf45270 */
[----:B------:R-:W3:Y:S02]  /*0da0*/  SYNCS.PHASECHK.TRANS64.TRYWAIT P1, [UR36+0x24000], R8 ;  /* 0x02400008ff0075a7 */ /* 0x000ee40008020164 */
[----:B---3--:R-:W-:Y:S09]  /*0db0*/  @!P1 BRA `(.L_x_17) ;  /* 0x000000a400bc9947 */ /* 0x008ff20003800000 */
.L_x_93:
[----:B------:R-:W-:Y:S01]  /*0dc0*/  ULEA UR10, UR10, UR32, 0x3 ;  /* 0x000000200a0a7291 */ /* 0x000fe2000f8e183f */
[----:B--2---:R-:W-:Y:S01]  /*0dd0*/  SEL R2, RZ, 0x1, P2 ;  /* 0x00000001ff027807 */ /* 0x004fe20001000000 */
[----:B------:R-:W-:-:S03]  /*0de0*/  UIADD3 UR5, UR37, -0x1, URZ ;  /* 0xffffffff25057890 */ /* 0x000fc6000fffe03f */
[----:B------:R-:W-:Y:S01]  /*0df0*/  SHF.L.U32 R2, R2, 0x1f, RZ ;  /* 0x0000001f02027819 */ /* 0x000fe200000006ff */
[----:B------:R-:W-:-:S03]  /*0e00*/  USHF.L.U32 UR5, UR5, 0x3, URZ ;  /* 0x0000000305057899 */ /* 0x000fc6000800063f */
[----:B------:R-:W2:Y:S02]  /*0e10*/  SYNCS.PHASECHK.TRANS64.TRYWAIT P1, [UR10], R2 ;  /* 0x00000002ff0075a7 */ /* 0x000ea4000802014a */
[----:B--2---:R-:W-:Y:S07]  /*0e20*/  @!P1 BRA `(.L_x_18) ;  /* 0x000000a400b89947 */ /* 0x004fee0003800000 */
.L_x_94:
[----:B------:R-:W-:Y:S01]  /*0e30*/  USHF.R.U32.HI UR7, URZ, 0x4, UR36 ;  /* 0x000000043f077899 */ /* 0x000fe20008011624 */
[----:B------:R-:W-:Y:S01]  /*0e40*/  WARPGROUP.ARRIVE ;  /* 0x00000000000079c5 */ /* 0x000fe20000000000 */
[----:B------:R-:W-:Y:S01]  /*0e50*/  UIADD3 UR8, UR36, 0x6000, URZ ;  /* 0x0000600024087890 */ /* 0x000fe2000fffe03f */
[----:B------:R-:W-:Y:S01]  /*0e60*/  IMAD.MOV.U32 R119, RZ, RZ, RZ ;  /* 0x000000ffff777224 */ /* 0x000fe200078e00ff */
[----:B------:R-:W-:Y:S02]  /*0e70*/  ULOP3.LUT UR7, UR7, 0x3fff, URZ, 0xc0, !UPT ;  /* 0x00003fff07077892 */ /* 0x000fe4000f8ec03f */
[----:B------:R-:W-:Y:S02]  /*0e80*/  USHF.R.U32.HI UR8, URZ, 0x4, UR8 ;  /* 0x000000043f087899 */ /* 0x000fe40008011608 */
[----:B------:R-:W-:Y:S02]  /*0e90*/  ULOP3.LUT UR7, UR7, 0x10000, URZ, 0xfc, !UPT ;  /* 0x0001000007077892 */ /* 0x000fe4000f8efc3f */
[----:B------:R-:W-:-:S02]  /*0ea0*/  ULOP3.LUT UR8, UR8, 0x3fff, URZ, 0xc0, !UPT ;  /* 0x00003fff08087892 */ /* 0x000fc4000f8ec03f */
[----:B------:R-:W-:Y:S02]  /*0eb0*/  UIMAD UR7, UR6, 0x300, UR7 ;  /* 0x00000300060778a4 */ /* 0x000fe4000f8e0207 */
[----:B------:R-:W-:Y:S01]  /*0ec0*/  ULOP3.LUT UR6, UR8, 0x10000, URZ, 0xfc, !UPT ;  /* 0x0001000008067892 */ /* 0x000fe2000f8efc3f */
[----:B------:R-:W-:Y:S01]  /*0ed0*/  UMOV UR9, 0x80000020 ;  /* 0x8000002000097882 */ /* 0x000fe20000000000 */
[----:B------:R-:W-:Y:S01]  /*0ee0*/  UMOV UR11, 0x80000020 ;  /* 0x80000020000b7882 */ /* 0x000fe20000000000 */
[----:B------:R-:W-:Y:S02]  /*0ef0*/  UIADD3 UR12, UR7, 0x2, URZ ;  /* 0x00000002070c7890 */ /* 0x000fe4000fffe03f */
[----:B------:R-:W-:Y:S02]  /*0f00*/  UMOV UR8, UR7 ;  /* 0x0000000700087c82 */ /* 0x000fe40008000000 */
[----:B------:R-:W-:Y:S01]  /*0f10*/  UMOV UR10, UR6 ;  /* 0x00000006000a7c82 */ /* 0x000fe20008000000 */
[----:B------:R-:W-:Y:S01]  /*0f20*/  UIADD3 UR14, UR6, 0x2, URZ ;  /* 0x00000002060e7890 */ /* 0x000fe2000fffe03f */
[----:B------:R-:W-:Y:S01]  /*0f30*/  QGMMA.64x128x32.F32.E4M3.E4M3 R24, gdesc[UR8], RZ, !UPT, gsb0 ;  /* 0x01e00000081879f3 */ /* 0x000fe2000c0008ff */
[----:B------:R-:W-:Y:S01]  /*0f40*/  UMOV UR13, 0x80000020 ;  /* 0x80000020000d7882 */ /* 0x000fe20000000000 */
[----:B------:R-:W-:Y:S01]  /*0f50*/  UMOV UR15, 0x80000020 ;  /* 0x80000020000f7882 */ /* 0x000fe20000000000 */
[----:B------:R-:W-:-:S02]  /*0f60*/  UIADD3 UR16, UR7, 0x100, URZ ;  /* 0x0000010007107890 */ /* 0x000fc4000fffe03f */
[----:B------:R-:W-:Y:S01]  /*0f70*/  UIADD3 UR18, UR6, 0x200, URZ ;  /* 0x0000020006127890 */ /* 0x000fe2000fffe03f */
[----:B------:R-:W-:Y:S01]  /*0f80*/  UMOV UR17, 0x80000020 ;  /* 0x8000002000117882 */ /* 0x000fe20000000000 */
[----:B------:R-:W-:Y:S01]  /*0f90*/  UMOV UR19, 0x80000020 ;  /* 0x8000002000137882 */ /* 0x000fe20000000000 */
[----:B------:R-:W-:Y:S02]  /*0fa0*/  UIADD3 UR20, UR7, 0x102, URZ ;  /* 0x0000010207147890 */ /* 0x000fe4000fffe03f */
[----:B------:R-:W-:Y:S01]  /*0fb0*/  UIADD3 UR22, UR6, 0x202, URZ ;  /* 0x0000020206167890 */ /* 0x000fe2000fffe03f */
[----:B------:R-:W-:Y:S01]  /*0fc0*/  UMOV UR21, 0x80000020 ;  /* 0x8000002000157882 */ /* 0x000fe20000000000 */
[----:B------:R-:W-:Y:S01]  /*0fd0*/  UMOV UR23, 0x80000020 ;  /* 0x8000002000177882 */ /* 0x000fe20000000000 */
[----:B------:R-:W-:Y:S02]  /*0fe0*/  UIADD3 UR24, UR7, 0x200, URZ ;  /* 0x0000020007187890 */ /* 0x000fe4000fffe03f */
[----:B------:R-:W-:Y:S01]  /*0ff0*/  UIADD3 UR26, UR6, 0x400, URZ ;  /* 0x00000400061a7890 */ /* 0x000fe2000fffe03f */
[----:B------:R-:W-:Y:S01]  /*1000*/  UMOV UR25, 0x80000020 ;  /* 0x8000002000197882 */ /* 0x000fe20000000000 */
[----:B------:R-:W-:Y:S01]  /*1010*/  UMOV UR27, 0x80000020 ;  /* 0x80000020001b7882 */ /* 0x000fe20000000000 */
[----:B------:R-:W-:-:S02]  /*1020*/  UIADD3 UR28, UR7, 0x202, URZ ;  /* 0x00000202071c7890 */ /* 0x000fc4000fffe03f */
[----:B------:R-:W-:Y:S01]  /*1030*/  UIADD3 UR30, UR6, 0x402, URZ ;  /* 0x00000402061e7890 */ /* 0x000fe2000fffe03f */
[----:B------:R-:W-:Y:S01]  /*1040*/  UMOV UR29, 0x80000020 ;  /* 0x80000020001d7882 */ /* 0x000fe20000000000 */
[----:B------:R-:W-:Y:S01]  /*1050*/  UMOV UR31, 0x80000020 ;  /* 0x80000020001f7882 */ /* 0x000fe20000000000 */
[----:B------:R-:W-:Y:S01]  /*1060*/  ULDC UR7, c[0x0][0x604] ;  /* 0x0001810000077ab9 */ /* 0x000fe20000000800 */
[----:B------:R-:W-:Y:S01]  /*1070*/  ULDC UR10, c[0x0][0x604] ;  /* 0x00018100000a7ab9 */ /* 0x000fe20000000800 */
[----:B------:R-:W-:Y:S01]  /*1080*/  ULOP3.LUT UR5, UR5, 0x8, URZ, 0xc, !UPT ;  /* 0x0000000805057892 */ /* 0x000fe2000f8e0c3f */
[----:B------:R-:W-:Y:S02]  /*1090*/  WARPGROUP.DEPBAR.LE gsb0, 0x0 ;  /* 0x00008000000079c5 */ /* 0x000fe40000010000 */
[----:B------:R-:W-:-:S06]  /*10a0*/  WARPGROUP.ARRIVE ;  /* 0x00000000000079c5 */ /* 0x000fcc0000000000 */
[----:B------:R-:W-:Y:S03]  /*10b0*/  QGMMA.64x128x32.F32.E4M3.E4M3 R24, gdesc[UR12], R24, gsb0 ;  /* 0x01e000000c1879f3 */ /* 0x000fe60008000818 */
[----:B------:R-:W-:Y:S02]  /*10c0*/  WARPGROUP.DEPBAR.LE gsb0, 0x0 ;  /* 0x00008000000079c5 */ /* 0x000fe40000010000 */
[----:B------:R-:W-:-:S07]  /*10d0*/  WARPGROUP.ARRIVE ;  /* 0x00000000000079c5 */ /* 0x000fce0000000000 */
        /* <DEDUP_REMOVED lines=11> */
[----:B--2---:R-:W-:-:S04]  /*1190*/  FMNMX R3, R24, R25, !PT ;  /* 0x0000001918037209 */ /* 0x004fc80007800000 */
[----:B------:R-:W-:-:S04]  /*11a0*/  FMNMX R2, R28, R3, !PT ;  /* 0x000000031c027209 */ /* 0x000fc80007800000 */
        /* <DEDUP_REMOVED lines=9> */
[----:B------:R-:W-:Y:S02]  /*1240*/  FMNMX R2, R48, R3, !PT ;  /* 0x0000000330027209 */ /* 0x000fe40007800000 */
[----:B------:R-:W-:Y:S02]  /*1250*/  FMNMX R3, R26, R27, !PT ;  /* 0x0000001b1a037209 */ /* 0x000fe40007800000 */
[----:B------:R-:W-:Y:S02]  /*1260*/  FMNMX R5, R49, R2, !PT ;  /* 0x0000000231057209 */ /* 0x000fe40007800000 */
[----:B------:R-:W-:Y:S02]  /*1270*/  FMNMX R2, R30, R3, !PT ;  /* 0x000000031e027209 */ /* 0x000fe40007800000 */
[----:B------:R-:W-:Y:S02]  /*1280*/  FMNMX R4, R52, R5, !PT ;  /* 0x0000000534047209 */ /* 0x000fe40007800000 */
[----:B------:R-:W-:-:S02]  /*1290*/  FMNMX R3, R31, R2, !PT ;  /* 0x000000021f037209 */ /* 0x000fc40007800000 */
        /* <DEDUP_REMOVED lines=33> */
[----:B------:R-:W-:-:S03]  /*14b0*/  FMNMX R2, R66, R3, !PT ;  /* 0x0000000342027209 */ /* 0x000fc60007800000 */
[----:B------:R-:W2:Y:S01]  /*14c0*/  SHFL.BFLY PT, R5, R4, 0x1, 0x1f ;  /* 0x0c201f0004057f89 */ /* 0x000ea200000e0000 */
[----:B------:R-:W-:-:S04]  /*14d0*/  FMNMX R3, R67, R2, !PT ;  /* 0x0000000243037209 */ /* 0x000fc80007800000 */
[----:B------:R-:W-:-:S04]  /*14e0*/  FMNMX R2, R70, R3, !PT ;  /* 0x0000000346027209 */ /* 0x000fc80007800000 */
[----:B------:R-:W-:-:S04]  /*14f0*/  FMNMX R3, R71, R2, !PT ;  /* 0x0000000247037209 */ /* 0x000fc80007800000 */
[----:B------:R-:W-:-:S04]  /*1500*/  FMNMX R2, R74, R3, !PT ;  /* 0x000000034a027209 */ /* 0x000fc80007800000 */
[----:B------:R-:W-:-:S04]  /*1510*/  FMNMX R3, R75, R2, !PT ;  /* 0x000000024b037209 */ /* 0x000fc80007800000 */
[----:B------:R-:W-:Y:S02]  /*1520*/  FMNMX R2, R78, R3, !PT ;  /* 0x000000034e027209 */ /* 0x000fe40007800000 */
[----:B--2---:R-:W-:Y:S02]  /*1530*/  FMNMX R5, R4, R5, !PT ;  /* 0x0000000504057209 */ /* 0x004fe40007800000 */
[----:B------:R-:W-:-:S03]  /*1540*/  FMNMX R3, R79, R2, !PT ;  /* 0x000000024f037209 */ /* 0x000fc60007800000 */
[----:B------:R-:W2:Y:S01]  /*1550*/  SHFL.BFLY PT, R6, R5, 0x2, 0x1f ;  /* 0x0c401f0005067f89 */ /* 0x000ea200000e0000 */
[----:B------:R-:W-:-:S04]  /*1560*/  FMNMX R2, R82, R3, !PT ;  /* 0x0000000352027209 */ /* 0x000fc80007800000 */
[----:B------:R-:W-:-:S04]  /*1570*/  FMNMX R3, R83, R2, !PT ;  /* 0x0000000253037209 */ /* 0x000fc80007800000 */
[----:B------:R-:W-:-:S04]  /*1580*/  FMNMX R2, R86, R3, !PT ;  /* 0x0000000356027209 */ /* 0x000fc80007800000 */
[----:B------:R-:W-:-:S05]  /*1590*/  FMNMX R2, R87, R2, !PT ;  /* 0x0000000257027209 */ /* 0x000fca0007800000 */
[----:B------:R-:W3:Y:S01]  /*15a0*/  SHFL.BFLY PT, R7, R2, 0x1, 0x1f ;  /* 0x0c201f0002077f89 */ /* 0x000ee200000e0000 */
[----:B--2---:R-:W-:-:S04]  /*15b0*/  FMNMX R3, R5, R6, !PT ;  /* 0x0000000605037209 */ /* 0x004fc80007800000 */
[----:B------:R-:W-:-:S04]  /*15c0*/  FSETP.NEU.AND P1, PT, R3, -INF , PT ;  /* 0xff8000000300780b */ /* 0x000fc80003f2d000 */
[----:B------:R-:W-:-:S05]  /*15d0*/  FSEL R4, R3, RZ, P1 ;  /* 0x000000ff03047208 */ /* 0x000fca0000800000 */
[----:B------:R-:W-:Y:S01]  /*15e0*/  FMUL R6, R4, UR7 ;  /* 0x0000000704067c20 */ /* 0x000fe20008400000 */
[----:B------:R-:W-:-:S03]  /*15f0*/  ULDC UR7, c[0x0][0x604] ;  /* 0x0001810000077ab9 */ /* 0x000fc60000000800 */
[--C-:B------:R-:W-:Y:S01]  /*1600*/  FFMA R24, R24, UR7, -R6.reuse ;  /* 0x0000000718187c23 */ /* 0x100fe20008000806 */
[----:B------:R-:W-:Y:S01]  /*1610*/  ULDC UR7, c[0x0][0x604] ;  /* 0x0001810000077ab9 */ /* 0x000fe20000000800 */
[----:B---3--:R-:W-:Y:S01]  /*1620*/  FMNMX R7, R2, R7, !PT ;  /* 0x0000000702077209 */ /* 0x008fe20007800000 */
[--C-:B------:R-:W-:Y:S01]  /*1630*/  FFMA R25, R25, UR7, -R6.reuse ;  /* 0x0000000719197c23 */ /* 0x100fe20008000806 */
[----:B------:R-:W-:Y:S01]  /*1640*/  ULDC UR7, c[0x0][0x604] ;  /* 0x0001810000077ab9 */ /* 0x000fe20000000800 */
[----:B------:R-:W-:Y:S01]  /*1650*/  FSETP.GEU.AND P2, PT, R24, -126, PT ;  /* 0xc2fc00001800780b */ /* 0x000fe20003f4e000 */
        /* <DEDUP_REMOVED lines=11> */
[----:B------:R-:W2:Y:S01]  /*1710*/  SHFL.BFLY PT, R4, R7, 0x2, 0x1f ;  /* 0x0c401f0007047f89 */ /* 0x000ea200000e0000 */
[----:B------:R-:W-:Y:S01]  /*1720*/  @!P2 FMUL R24, R24, 0.5 ;  /* 0x3f0000001818a820 */ /* 0x000fe20000400000 */
[--C-:B------:R-:W-:Y:S01]  /*1730*/  FFMA R36, R36, UR7, -R6.reuse ;  /* 0x0000000724247c23 */ /* 0x100fe20008000806 */
[----:B------:R-:W-:Y:S01]  /*1740*/  ULDC UR7, c[0x0][0x604] ;  /* 0x0001810000077ab9 */ /* 0x000fe20000000800 */
[----:B------:R-:W-:Y:S01]  /*1750*/  @!P1 FMUL R25, R25, 0.5 ;  /* 0x3f00000019199820 */ /* 0x000fe20000400000 */
[----:B------:R-:W-:Y:S01]  /*1760*/  FSETP.GEU.AND P4, PT, R32, -126, PT ;  /* 0xc2fc00002000780b */ /* 0x000fe20003f8e000 */
[--C-:B------:R-:W-:Y:S01]  /*1770*/  FFMA R37, R37, UR7, -R6.reuse ;  /* 0x0000000725257c23 */ /* 0x100fe20008000806 */
[----:B------:R-:W3:Y:S01]  /*1780*/  MUFU.EX2 R24, R24 ;  /* 0x0000001800187308 */ /* 0x000ee20000000800 */
[----:B------:R-:W-:Y:S01]  /*1790*/  @!P6 FMUL R28, R28, 0.5 ;  /* 0x3f0000001c1ce820 */ /* 0x000fe20000400000 */
[----:B------:R-:W-:Y:S01]  /*17a0*/  ULDC UR7, c[0x0][0x604] ;  /* 0x0001810000077ab9 */ /* 0x000fe20000000800 */
[----:B------:R-:W-:Y:S01]  /*17b0*/  @!P5 FMUL R29, R29, 0.5 ;  /* 0x3f0000001d1dd820 */ /* 0x000fe20000400000 */
[----:B------:R-:W-:Y:S01]  /*17c0*/  FFMA R40, R40, UR7, -R6 ;  /* 0x0000000728287c23 */ /* 0x000fe20008000806 */
[----:B------:R-:W-:-:S02]  /*17d0*/  ULDC UR7, c[0x0][0x604] ;  /* 0x0001810000077ab9 */ /* 0x000fc40000000800 */
[--C-:B------:R-:W-:Y:S01]  /*17e0*/  FFMA R41, R41, UR7, -R6.reuse ;  /* 0x0000000729297c23 */ /* 0x100fe20008000806 */
[----:B------:R-:W4:Y:S01]  /*17f0*/  MUFU.EX2 R2, R25 ;  /* 0x0000001900027308 */ /* 0x000f220000000800 */
[----:B------:R-:W-:Y:S02]  /*1800*/  ULDC UR7, c[0x0][0x604] ;  /* 0x0001810000077ab9 */ /* 0x000fe40000000800 */
[----:B------:R-:W-:Y:S01]  /*1810*/  @!P4 FMUL R32, R32, 0.5 ;  /* 0x3f0000002020c820 */ /* 0x000fe20000400000 */
[--C-:B------:R-:W-:Y:S01]  /*1820*/  FFMA R44, R44, UR7, -R6.reuse ;  /* 0x000000072c2c7c23 */ /* 0x100fe20008000806 */
[----:B------:R-:W-:Y:S02]  /*1830*/  ULDC UR7, c[0x0][0x604] ;  /* 0x0001810000077ab9 */ /* 0x000fe40000000800 */
[--C-:B------:R-:W-:Y:S01]  /*1840*/  FFMA R45, R45, UR7, -R6.reuse ;  /* 0x000000072d2d7c23 */ /* 0x100fe20008000806 */
[----:B------:R-:W5:Y:S01]  /*1850*/  MUFU.EX2 R10, R29 ;  /* 0x0000001d000a7308 */ /* 0x000f620000000800 */
[----:B---3--:R-:W-:Y:S01]  /*1860*/  @!P2 FMUL R24, R24, R24 ;  /* 0x000000181818a220 */ /* 0x008fe20000400000 */
[----:B------:R-:W-:Y:S01]  /*1870*/  FSETP.GEU.AND P2, PT, R36, -126, PT ;  /* 0xc2fc00002400780b */ /* 0x000fe20003f4e000 */
[----:B------:R-:W-:Y:S01]  /*1880*/  ULDC UR7, c[0x0][0x604] ;  /* 0x0001810000077ab9 */ /* 0x000fe20000000800 */
[----:B--2---:R-:W-:Y:S01]  /*1890*/  FMNMX R4, R7, R4, !PT ;  /* 0x0000000407047209 */ /* 0x004fe20007800000 */
[----:B------:R-:W-:Y:S01]  /*18a0*/  FFMA R48, R48, UR7, -R6 ;  /* 0x0000000730307c23 */ /* 0x000fe20008000806 */
[----:B------:R-:W-:-:S02]  /*18b0*/  ULDC UR7, c[0x0][0x604] ;  /* 0x0001810000077ab9 */ /* 0x000fc40000000800 */
[----:B------:R-:W2:Y:S01]  /*18c0*/  MUFU.EX2 R28, R28 ;  /* 0x0000001c001c7308 */ /* 0x000ea20000000800 */
[----:B----4-:R-:W-:Y:S01]  /*18d0*/  @!P1 FMUL R2, R2, R2 ;  /* 0x0000000202029220 */ /* 0x010fe20000400000 */
[----:B------:R-:W-:Y:S01]  /*18e0*/  FSETP.GEU.AND P1, PT, R37, -126, PT ;  /* 0xc2fc00002500780b */ /* 0x000fe20003f2e000 */
[--C-:B------:R-:W-:Y:S01]  /*18f0*/  FFMA R49, R49, UR7, -R6.reuse ;  /* 0x0000000731317c23 */ /* 0x100fe20008000806 */
[----:B------:R-:W-:Y:S01]  /*1900*/  FSETP.NEU.AND P3, PT, R4, -INF , PT ;  /* 0xff8000000400780b */ /* 0x000fe20003f6d000 */
[----:B------:R-:W-:Y:S02]  /*1910*/  ULDC UR7, c[0x0][0x604] ;  /* 0x0001810000077ab9 */ /* 0x000fe40000000800 */
[----:B------:R-:W-:Y:S01]  /*1920*/  @!P2 FMUL R36, R36, 0.5 ;  /* 0x3f0000002424a820 */ /* 0x000fe20000400000 */
[----:B------:R-:W3:Y:S01]  /*1930*/  MUFU.EX2 R32, R32 ;  /* 0x0000002000207308 */ /* 0x000ee20000000800 */
[----:B-----5:R-:W-:Y:S01]  /*1940*/  @!P5 FMUL R10, R10, R10 ;  /* 0x0000000a0a0ad220 */ /* 0x020fe20000400000 */
[----:B------:R-:W-:Y:S01]  /*1950*/  FSETP.GEU.AND P5, PT, R41, -126, PT ;  /* 0xc2fc00002900780b */ /* 0x000fe20003fae000 */
[--C-:B------:R-:W-:Y:S01]  /*1960*/  FFMA R52, R52, UR7, -R6.reuse ;  /* 0x0000000734347c23 */ /* 0x100fe20008000806 */
[----:B------:R-:W-:Y:S01]  /*1970*/  FSEL R5, R4, RZ, P3 ;  /* 0x000000ff04057208 */ /* 0x000fe20001800000 */
[----:B------:R-:W-:Y:S01]  /*1980*/  ULDC UR7, c[0x0][0x604] ;  /* 0x0001810000077ab9 */ /* 0x000fe20000000800 */
[----:B------:R-:W-:Y:S01]  /*1990*/  FSETP.GEU.AND P3, PT, R33, -126, PT ;  /* 0xc2fc00002100780b */ /* 0x000fe20003f6e000 */
[----:B------:R-:W-:Y:S01]  /*19a0*/  @!P1 FMUL R37, R37, 0.5 ;  /* 0x3f00000025259820 */ /* 0x000fe20000400000 */
[----:B------:R-:W4:Y:S01]  /*19b0*/  MUFU.EX2 R36, R36 ;  /* 0x0000002400247308 */ /* 0x000f220000000800 */
[----:B--2---:R-:W-:Y:S01]  /*19c0*/  @!P6 FMUL R28, R28, R28 ;  /* 0x0000001c1c1ce220 */ /* 0x004fe20000400000 */
[----:B------:R-:W-:Y:S01]  /*19d0*/  FSETP.GEU.AND P6, PT, R40, -126, PT ;  /* 0xc2fc00002800780b */ /* 0x000fe20003fce000 */
[--C-:B------:R-:W-:Y:S01]  /*19e0*/  FFMA R53, R53, UR7, -R6.reuse ;  /* 0x0000000735357c23 */ /* 0x100fe20008000806 */
[----:B------:R-:W-:Y:S01]  /*19f0*/  ULDC UR7, c[0x0][0x604] ;  /* 0x0001810000077ab9 */ /* 0x000fe20000000800 */
[----:B------:R-:W-:Y:S01]  /*1a00*/  F2FP.SATFINITE.E4M3.F32.PACK_AB_MERGE_C R89, R119, R10, RZ ;  /* 0x0000000a7759723e */ /* 0x000fe200048070ff */
[----:B------:R-:W-:Y:S01]  /*1a10*/  FFMA R56, R56, UR7, -R6 ;  /* 0x0000000738387c23 */ /* 0x000fe20008000806 */
[----:B------:R-:W-:Y:S01]  /*1a20*/  @!P5 FMUL R41, R41, 0.5 ;  /* 0x3f0000002929d820 */ /* 0x000fe20000400000 */
[----:B------:R-:W2:Y:S01]  /*1a30*/  MUFU.EX2 R14, R37 ;  /* 0x00000025000e7308 */ /* 0x000ea20000000800 */
[----:B---3--:R-:W-:Y:S01]  /*1a40*/  @!P4 FMUL R32, R32, R32 ;  /* 0x000000202020c220 */ /* 0x008fe20000400000 */
[----:B------:R-:W-:Y:S01]  /*1a50*/  FSETP.GEU.AND P4, PT, R44, -126, PT ;  /* 0xc2fc00002c00780b */ /* 0x000fe20003f8e000 */
[----:B------:R-:W-:Y:S01]  /*1a60*/  @!P3 FMUL R33, R33, 0.5 ;  /* 0x3f0000002121b820 */ /* 0x000fe20000400000 */
[----:B------:R-:W-:-:S02]  /*1a70*/  ULDC UR7, c[0x0][0x604] ;  /* 0x0001810000077ab9 */ /* 0x000fc40000000800 */
[--C-:B------:R-:W-:Y:S01]  /*1a80*/  FFMA R57, R57, UR7, -R6.reuse ;  /* 0x0000000739397c23 */ /* 0x100fe20008000806 */
[----:B------:R-:W-:Y:S01]  /*1a90*/  @!P6 FMUL R40, R40, 0.5 ;  /* 0x3f0000002828e820 */ /* 0x000fe20000400000 */
[----:B------:R-:W3:Y:S01]  /*1aa0*/  MUFU.EX2 R16, R41 ;  /* 0x0000002900107308 */ /* 0x000ee20000000800 */
[----:B----4-:R-:W-:Y:S01]  /*1ab0*/  @!P2 FMUL R36, R36, R36 ;  /* 0x000000242424a220 */ /* 0x010fe20000400000 */
[----:B------:R-:W-:Y:S01]  /*1ac0*/  FSETP.GEU.AND P2, PT, R48, -126, PT ;  /* 0xc2fc00003000780b */ /* 0x000fe20003f4e000 */
[----:B------:R-:W-:Y:S01]  /*1ad0*/  ULDC UR7, c[0x0][0x604] ;  /* 0x0001810000077ab9 */ /* 0x000fe20000000800 */
[----:B------:R-:W-:Y:S01]  /*1ae0*/  F2FP.SATFINITE.E4M3.F32.PACK_AB_MERGE_C R93, R119, R32, RZ ;  /* 0x00000020775d723e */ /* 0x000fe200048070ff */
[--C-:B------:R-:W-:Y:S01]  /*1af0*/  FFMA R60, R60, UR7, -R6.reuse ;  /* 0x000000073c3c7c23 */ /* 0x100fe20008000806 */
[----:B------:R-:W-:Y:S01]  /*1b00*/  ULDC UR7, c[0x0][0x604] ;  /* 0x0001810000077ab9 */ /* 0x000fe20000000800 */
[----:B------:R-:W-:Y:S01]  /*1b10*/  @!P4 FMUL R44, R44, 0.5 ;  /* 0x3f0000002c2cc820 */ /* 0x000fe20000400000 */
[----:B------:R-:W4:Y:S01]  /*1b20*/  MUFU.EX2 R40, R40 ;  /* 0x0000002800287308 */ /* 0x000f220000000800 */
[----:B--2---:R-:W-:Y:S01]  /*1b30*/  @!P1 FMUL R14, R14, R14 ;  /* 0x0000000e0e0e9220 */ /* 0x004fe20000400000 */
[----:B------:R-:W-:Y:S01]  /*1b40*/  FSETP.GEU.AND P1, PT, R49, -126, PT ;  /* 0xc2fc00003100780b */ /* 0x000fe20003f2e000 */
[--C-:B------:R-:W-:Y:S01]  /*1b50*/  FFMA R61, R61, UR7, -R6.reuse ;  /* 0x000000073d3d7c23 */ /* 0x100fe20008000806 */
[----:B------:R-:W-:Y:S01]  /*1b60*/  ULDC UR7, c[0x0][0x604] ;  /* 0x0001810000077ab9 */ /* 0x000fe20000000800 */
[----:B------:R-:W-:Y:S01]  /*1b70*/  LOP3.LUT R93, R93, 0xff, RZ, 0xc0, !PT ;  /* 0x000000ff5d5d7812 */ /* 0x000fe200078ec0ff */
[--C-:B------:R-:W-:Y:S01]  /*1b80*/  FFMA R64, R64, UR7, -R6.reuse ;  /* 0x0000000740407c23 */ /* 0x100fe20008000806 */
[----:B------:R-:W-:Y:S01]  /*1b90*/  @!P2 FMUL R48, R48, 0.5 ;  /* 0x3f0000003030a820 */ /* 0x000fe20000400000 */
[----:B------:R-:W2:Y:S01]  /*1ba0*/  MUFU.EX2 R12, R33 ;  /* 0x00000021000c7308 */ /* 0x000ea20000000800 */
[----:B---3--:R-:W-:Y:S01]  /*1bb0*/  @!P5 FMUL R16, R16, R16 ;  /* 0x000000101010d220 */ /* 0x008fe20000400000 */
[----:B------:R-:W-:Y:S01]  /*1bc0*/  FSETP.GEU.AND P5, PT, R53, -126, PT ;  /* 0xc2fc00003500780b */ /* 0x000fe20003fae000 */
[----:B------:R-:W-:Y:S01]  /*1bd0*/  ULDC UR7, c[0x0][0x604] ;  /* 0x0001810000077ab9 */ /* 0x000fe20000000800 */
[----:B------:R-:W-:Y:S01]  /*1be0*/  F2FP.SATFINITE.E4M3.F32.PACK_AB_MERGE_C R99, R119, R14, RZ ;  /* 0x0000000e7763723e */ /* 0x000fe200048070ff */
[--C-:B------:R-:W-:Y:S01]  /*1bf0*/  FFMA R65, R65, UR7, -R6.reuse ;  /* 0x0000000741417c23 */ /* 0x100fe20008000806 */
[----:B------:R-:W-:Y:S01]  /*1c00*/  ULDC UR7, c[0x0][0x604] ;  /* 0x0001810000077ab9 */ /* 0x000fe20000000800 */
[----:B------:R-:W-:Y:S01]  /*1c10*/  @!P1 FMUL R49, R49, 0.5 ;  /* 0x3f00000031319820 */ /* 0x000fe20000400000 */
[----:B------:R-:W3:Y:S01]  /*1c20*/  MUFU.EX2 R44, R44 ;  /* 0x0000002c002c7308 */ /* 0x000ee20000000800 */
[----:B----4-:R-:W-:Y:S01]  /*1c30*/  @!P6 FMUL R40, R40, R40 ;  /* 0x000000282828e220 */ /* 0x010fe20000400000 */
[----:B------:R-:W-:Y:S01]  /*1c40*/  FSETP.GEU.AND P6, PT, R52, -126, PT ;  /* 0xc2fc00003400780b */ /* 0x000fe20003fce000 */
[--C-:B------:R-:W-:Y:S01]  /*1c50*/  FFMA R68, R68, UR7, -R6.reuse ;  /* 0x0000000744447c23 */ /* 0x100fe20008000806 */
[----:B------:R-:W-:Y:S01]  /*1c60*/  ULDC UR7, c[0x0][0x604] ;  /* 0x0001810000077ab9 */ /* 0x000fe20000000800 */
[----:B------:R-:W-:Y:S01]  /*1c70*/  LOP3.LUT R99, R99, 0xffff, RZ, 0xc0, !PT ;  /* 0x0000ffff63637812 */ /* 0x000fe200078ec0ff */
[--C-:B------:R-:W-:Y:S01]  /*1c80*/  FFMA R69, R69, UR7, -R6.reuse ;  /* 0x0000000745457c23 */ /* 0x100fe20008000806 */
[----:B------:R-:W-:Y:S01]  /*1c90*/  @!P5 FMUL R53, R53, 0.5 ;  /* 0x3f0000003535d820 */ /* 0x000fe20000400000 */
[----:B------:R-:W4:Y:S01]  /*1ca0*/  MUFU.EX2 R20, R49 ;  /* 0x0000003100147308 */ /* 0x000f220000000800 */
[----:B--2---:R-:W-:Y:S01]  /*1cb0*/  @!P3 FMUL R12, R12, R12 ;  /* 0x0000000c0c0cb220 */ /* 0x004fe20000400000 */
[----:B------:R-:W-:Y:S01]  /*1cc0*/  FSETP.GEU.AND P3, PT, R45, -126, PT ;  /* 0xc2fc00002d00780b */ /* 0x000fe20003f6e000 */
[----:B------:R-:W-:Y:S01]  /*1cd0*/  ULDC UR7, c[0x0][0x604] ;  /* 0x0001810000077ab9 */ /* 0x000fe20000000800 */
[----:B------:R-:W-:Y:S01]  /*1ce0*/  F2FP.SATFINITE.E4M3.F32.PACK_AB_MERGE_C R101, R119, R16, RZ ;  /* 0x000000107765723e */ /* 0x000fe200048070ff */
[--C-:B------:R-:W-:Y:S01]  /*1cf0*/  FFMA R72, R72, UR7, -R6.reuse ;  /* 0x0000000748487c23 */ /* 0x100fe20008000806 */
[----:B------:R-:W-:Y:S01]  /*1d00*/  ULDC UR7, c[0x0][0x604] ;  /* 0x0001810000077ab9 */ /* 0x000fe20000000800 */
[----:B------:R-:W-:Y:S01]  /*1d10*/  @!P6 FMUL R52, R52, 0.5 ;  /* 0x3f0000003434e820 */ /* 0x000fe20000400000 */
[----:B------:R-:W2:Y:S01]  /*1d20*/  MUFU.EX2 R48, R48 ;  /* 0x0000003000307308 */ /* 0x000ea20000000800 */
[----:B---3--:R-:W-:Y:S01]  /*1d30*/  @!P4 FMUL R44, R44, R44 ;  /* 0x0000002c2c2cc220 */ /* 0x008fe20000400000 */
[----:B------:R-:W-:Y:S01]  /*1d40*/  FSETP.GEU.AND P4, PT, R56, -126, PT ;  /* 0xc2fc00003800780b */ /* 0x000fe20003f8e000 */
[--C-:B------:R-:W-:Y:S01]  /*1d50*/  FFMA R73, R73, UR7, -R6.reuse ;  /* 0x0000000749497c23 */ /* 0x100fe20008000806 */
[----:B------:R-:W-:Y:S01]  /*1d60*/  ULDC UR7, c[0x0][0x604] ;  /* 0x0001810000077ab9 */ /* 0x000fe20000000800 */
[----:B------:R-:W-:Y:S01]  /*1d70*/  F2FP.SATFINITE.E4M3.F32.PACK_AB_MERGE_C R95, R119, R12, RZ ;  /* 0x0000000c775f723e */ /* 0x000fe200048070ff */
[--C-:B------:R-:W-:Y:S01]  /*1d80*/  FFMA R76, R76, UR7, -R6.reuse ;  /* 0x000000074c4c7c23 */ /* 0x100fe20008000806 */
[----:B------:R-:W-:Y:S01]  /*1d90*/  @!P3 FMUL R45, R45, 0.5 ;  /* 0x3f0000002d2db820 */ /* 0x000fe20000400000 */
[----:B------:R-:W3:Y:S01]  /*1da0*/  MUFU.EX2 R22, R53 ;  /* 0x0000003500167308 */ /* 0x000ee20000000800 */
[----:B----4-:R-:W-:Y:S01]  /*1db0*/  @!P1 FMUL R20, R20, R20 ;  /* 0x0000001414149220 */ /* 0x010fe20000400000 */
[----:B------:R-:W-:Y:S01]  /*1dc0*/  FSETP.GEU.AND P1, PT, R61, -126, PT ;  /* 0xc2fc00003d00780b */ /* 0x000fe20003f2e000 */
[----:B------:R-:W-:Y:S01]  /*1dd0*/  ULDC UR7, c[0x0][0x604] ;  /* 0x0001810000077ab9 */ /* 0x000fe20000000800 */
[----:B------:R-:W-:Y:S01]  /*1de0*/  LOP3.LUT R101, R101, 0xffff, RZ, 0xc0, !PT ;  /* 0x0000ffff65657812 */ /* 0x000fe200078ec0ff */
        /* <DEDUP_REMOVED lines=8> */
[----:B------:R-:W-:Y:S01]  /*1e70*/  F2FP.SATFINITE.E4M3.F32.PACK_AB_MERGE_C R105, R119, R20, RZ ;  /* 0x000000147769723e */ /* 0x000fe200048070ff */
[--C-:B------:R-:W-:Y:S01]  /*1e80*/  FFMA R81, R81, UR7, -R6.reuse ;  /* 0x0000000751517c23 */ /* 0x100fe20008000806 */
[----:B------:R-:W-:Y:S01]  /*1e90*/  @!P1 FMUL R61, R61, 0.5 ;  /* 0x3f0000003d3d9820 */ /* 0x000fe20000400000 */
[----:B------:R-:W2:Y:S01]  /*1ea0*/  MUFU.EX2 R18, R45 ;  /* 0x0000002d00127308 */ /* 0x000ea20000000800 */
[----:B---3--:R-:W-:Y:S01]  /*1eb0*/  @!P5 FMUL R22, R22, R22 ;  /* 0x000000161616d220 */ /* 0x008fe20000400000 */
[----:B------:R-:W-:Y:S01]  /*1ec0*/  FSETP.GEU.AND P5, PT, R65, -126, PT ;  /* 0xc2fc00004100780b */ /* 0x000fe20003fae000 */
[----:B------:R-:W-:Y:S01]  /*1ed0*/  ULDC UR7, c[0x0][0x604] ;  /* 0x0001810000077ab9 */ /* 0x000fe20000000800 */
[----:B------:R-:W-:Y:S01]  /*1ee0*/  LOP3.LUT R105, R105, 0xffff, RZ, 0xc0, !PT ;  /* 0x0000ffff69697812 */ /* 0x000fe200078ec0ff */
[--C-:B------:R-:W-:Y:S01]  /*1ef0*/  FFMA R84, R84, UR7, -R6.reuse ;  /* 0x0000000754547c23 */ /* 0x100fe20008000806 */
[----:B------:R-:W-:Y:S01]  /*1f00*/  ULDC UR7, c[0x0][0x604] ;  /* 0x0001810000077ab9 */ /* 0x000fe20000000800 */
[----:B------:R-:W-:Y:S01]  /*1f10*/  @!P2 FMUL R60, R60, 0.5 ;  /* 0x3f0000003c3ca820 */ /* 0x000fe20000400000 */
[----:B------:R-:W3:Y:S01]  /*1f20*/  MUFU.EX2 R56, R56 ;  /* 0x0000003800387308 */ /* 0x000ee20000000800 */
[----:B----4-:R-:W-:Y:S01]  /*1f30*/  @!P6 FMUL R52, R52, R52 ;  /* 0x000000343434e220 */ /* 0x010fe20000400000 */
[----:B------:R-:W-:Y:S01]  /*1f40*/  FSETP.GEU.AND P6, PT, R64, -126, PT ;  /* 0xc2fc00004000780b */ /* 0x000fe20003fce000 */
[----:B------:R-:W-:Y:S01]  /*1f50*/  FFMA R6, R85, UR7, -R6 ;  /* 0x0000000755067c23 */ /* 0x000fe20008000806 */
[----:B------:R-:W-:Y:S01]  /*1f60*/  ULDC UR7, c[0x0][0x604] ;  /* 0x0001810000077ab9 */ /* 0x000fe20000000800 */
[----:B------:R-:W-:Y:S01]  /*1f70*/  F2FP.SATFINITE.E4M3.F32.PACK_AB_MERGE_C R106, R119, R22, RZ ;  /* 0x00000016776a723e */ /* 0x000fe200048070ff */
[----:B------:R-:W-:Y:S01]  /*1f80*/  FMUL R5, R5, UR7 ;  /* 0x0000000705057c20 */ /* 0x000fe20008400000 */
[----:B------:R-:W-:Y:S01]  /*1f90*/  @!P5 FMUL R65, R65, 0.5 ;  /* 0x3f0000004141d820 */ /* 0x000fe20000400000 */
[----:B------:R-:W4:Y:S01]  /*1fa0*/  MUFU.EX2 R61, R61 ;  /* 0x0000003d003d7308 */ /* 0x000f220000000800 */
[----:B--2---:R-:W-:Y:S01]  /*1fb0*/  @!P3 FMUL R18, R18, R18 ;  /* 0x000000121212b220 */ /* 0x004fe20000400000 */
[----:B------:R-:W-:Y:S01]  /*1fc0*/  FSETP.GEU.AND P3, PT, R57, -126, PT ;  /* 0xc2fc00003900780b */ /* 0x000fe20003f6e000 */
[----:B------:R-:W-:Y:S01]  /*1fd0*/  ULDC UR7, c[0x0][0x604] ;  /* 0x0001810000077ab9 */ /* 0x000fe20000000800 */
[--C-:B------:R-:W-:Y:S01]  /*1fe0*/  FFMA R26, R26, UR10, -R5.reuse ;  /* 0x0000000a1a1a7c23 */ /* 0x100fe20008000805 */
        /* <DEDUP_REMOVED lines=8> */
[----:B------:R-:W-:Y:S01]  /*2070*/  ULDC UR10, c[0x0][0x604] ;  /* 0x00018100000a7ab9 */ /* 0x000fe20000000800 */
[--C-:B------:R-:W-:Y:S01]  /*2080*/  FFMA R31, R31, UR7, -R5.reuse ;  /* 0x000000071f1f7c23 */ /* 0x100fe20008000805 */
[----:B------:R-:W-:Y:S01]  /*2090*/  @!P3 FMUL R57, R57, 0.5 ;  /* 0x3f0000003939b820 */ /* 0x000fe20000400000 */
[----:B------:R-:W3:Y:S01]  /*20a0*/  MUFU.EX2 R65, R65 ;  /* 0x0000004100417308 */ /* 0x000ee20000000800 */
[----:B----4-:R-:W-:Y:S01]  /*20b0*/  @!P1 FMUL R61, R61, R61 ;  /* 0x0000003d3d3d9220 */ /* 0x010fe20000400000 */
[----:B------:R-:W-:Y:S01]  /*20c0*/  FSETP.GEU.AND P1, PT, R73, -126, PT ;  /* 0xc2fc00004900780b */ /* 0x000fe20003f2e000 */
[----:B------:R-:W-:Y:S01]  /*20d0*/  ULDC UR7, c[0x0][0x604] ;  /* 0x0001810000077ab9 */ /* 0x000fe20000000800 */
[--C-:B------:R-:W-:Y:S01]  /*20e0*/  FFMA R75, R75, UR10, -R5.reuse ;  /* 0x0000000a4b4b7c23 */ /* 0x100fe20008000805 */
        /* <DEDUP_REMOVED lines=8> */
[----:B------:R-:W-:Y:S01]  /*2170*/  ULDC UR10, c[0x0][0x604] ;  /* 0x00018100000a7ab9 */ /* 0x000fe20000000800 */
[--C-:B------:R-:W-:Y:S01]  /*2180*/  FFMA R9, R38, UR7, -R5.reuse ;  /* 0x0000000726097c23 */ /* 0x100fe20008000805 */
[----:B------:R-:W-:Y:S01]  /*2190*/  @!P1 FMUL R73, R73, 0.5 ;  /* 0x3f00000049499820 */ /* 0x000fe20000400000 */
[----:B------:R-:W2:Y:S01]  /*21a0*/  MUFU.EX2 R57, R57 ;  /* 0x0000003900397308 */ /* 0x000ea20000000800 */
[----:B---3--:R-:W-:Y:S01]  /*21b0*/  @!P5 FMUL R65, R65, R65 ;  /* 0x000000414141d220 */ /* 0x008fe20000400000 */
[----:B------:R-:W-:Y:S01]  /*21c0*/  FSETP.GEU.AND P5, PT, R77, -126, PT ;  /* 0xc2fc00004d00780b */ /* 0x000fe20003fae000 */
[----:B------:R-:W-:Y:S01]  /*21d0*/  ULDC UR7, c[0x0][0x604] ;  /* 0x0001810000077ab9 */ /* 0x000fe20000000800 */
[--C-:B------:R-:W-:Y:S01]  /*21e0*/  FFMA R86, R86, UR10, -R5.reuse ;  /* 0x0000000a56567c23 */ /* 0x100fe20008000805 */
        /* <DEDUP_REMOVED lines=8> */
[----:B------:R-:W-:Y:S01]  /*2270*/  FADD R29, R12, R65 ;  /* 0x000000410c1d7221 */ /* 0x000fe20000000000 */
[----:B------:R-:W-:Y:S01]  /*2280*/  FFMA R43, R43, UR7, -R5 ;  /* 0x000000072b2b7c23 */ /* 0x000fe20008000805 */
[----:B------:R-:W-:Y:S01]  /*2290*/  @!P5 FMUL R77, R77, 0.5 ;  /* 0x3f0000004d4dd820 */ /* 0x000fe20000400000 */
[----:B------:R-:W4:Y:S01]  /*22a0*/  MUFU.EX2 R73, R73 ;  /* 0x0000004900497308 */ /* 0x000f220000000800 */
[----:B--2---:R-:W-:Y:S01]  /*22b0*/  @!P3 FMUL R57, R57, R57 ;  /* 0x000000393939b220 */ /* 0x004fe20000400000 */
[----:B------:R-:W-:Y:S01]  /*22c0*/  FSETP.GEU.AND P3, PT, R69, -126, PT ;  /* 0xc2fc00004500780b */ /* 0x000fe20003f6e000 */
[----:B------:R-:W-:Y:S01]  /*22d0*/  ULDC UR7, c[0x0][0x604] ;  /* 0x0001810000077ab9 */ /* 0x000fe20000000800 */
[----:B------:R-:W-:Y:S01]  /*22e0*/  FADD R25, R24, R56 ;  /* 0x0000003818197221 */ /* 0x000fe20000000000 */
[----:B------:R-:W-:-:S02]  /*22f0*/  F2FP.SATFINITE.E4M3.F32.PACK_AB_MERGE_C R56, R119, R56, RZ ;  /* 0x000000387738723e */ /* 0x000fc400048070ff */
[----:B------:R-:W-:Y:S01]  /*2300*/  @!P6 FMUL R76, R76, 0.5 ;  /* 0x3f0000004c4ce820 */ /* 0x000fe20000400000 */
[----:B------:R-:W2:Y:S01]  /*2310*/  MUFU.EX2 R72, R72 ;  /* 0x0000004800487308 */ /* 0x000ea20000000800 */
[----:B---3--:R-:W-:Y:S01]  /*2320*/  @!P4 FMUL R68, R68, R68 ;  /* 0x000000444444c220 */ /* 0x008fe20000400000 */
[----:B------:R-:W-:Y:S02]  /*2330*/  FSETP.GEU.AND P4, PT, R80, -126, PT ;  /* 0xc2fc00005000780b */ /* 0x000fe40003f8e000 */
[----:B------:R-:W-:Y:S02]  /*2340*/  LOP3.LUT R56, R56, 0xff, RZ, 0xc0, !PT ;  /* 0x000000ff38387812 */ /* 0x000fe400078ec0ff */
[----:B------:R-:W-:Y:S01]  /*2350*/  F2FP.SATFINITE.E4M3.F32.PACK_AB_MERGE_C R103, R119, R18, RZ ;  /* 0x000000127767723e */ /* 0x000fe200048070ff */
[----:B------:R-:W-:Y:S01]  /*2360*/  @!P3 FMUL R69, R69, 0.5 ;  /* 0x3f0000004545b820 */ /* 0x000fe20000400000 */
[----:B------:R-:W3:Y:S01]  /*2370*/  MUFU.EX2 R77, R77 ;  /* 0x0000004d004d7308 */ /* 0x000ee20000000800 */
[----:B----4-:R-:W-:Y:S01]  /*2380*/  @!P1 FMUL R73, R73, R73 ;  /* 0x0000004949499220 */ /* 0x010fe20000400000 */
[----:B------:R-:W-:-:S02]  /*2390*/  FSETP.GEU.AND P1, PT, R6, -126, PT ;  /* 0xc2fc00000600780b */ /* 0x000fc40003f2e000 */
[C---:B------:R-:W-:Y:S01]  /*23a0*/  F2FP.SATFINITE.E4M3.F32.PACK_AB_MERGE_C R65, R119.reuse, R65, RZ ;  /* 0x000000417741723e */ /* 0x040fe200048070ff */
[----:B------:R-:W-:Y:S01]  /*23b0*/  FADD R33, R16, R73 ;  /* 0x0000004910217221 */ /* 0x000fe20000000000 */
[----:B------:R-:W-:Y:S01]  /*23c0*/  F2FP.SATFINITE.E4M3.F32.PACK_AB_MERGE_C R73, R119, R73, RZ ;  /* 0x000000497749723e */ /* 0x000fe200048070ff */
[----:B------:R-:W-:Y:S01]  /*23d0*/  @!P4 FMUL R80, R80, 0.5 ;  /* 0x3f0000005050c820 */ /* 0x000fe20000400000 */
[----:B------:R-:W4:Y:S01]  /*23e0*/  MUFU.EX2 R76, R76 ;  /* 0x0000004c004c7308 */ /* 0x000f220000000800 */
[----:B--2---:R-:W-:Y:S01]  /*23f0*/  @!P2 FMUL R72, R72, R72 ;  /* 0x000000484848a220 */ /* 0x004fe20000400000 */
[----:B------:R-:W-:Y:S02]  /*2400*/  FSETP.GEU.AND P2, PT, R84, -126, PT ;  /* 0xc2fc00005400780b */ /* 0x000fe40003f4e000 */
[----:B------:R-:W-:Y:S02]  /*2410*/  LOP3.LUT R73, R73, 0xffff, RZ, 0xc0, !PT ;  /* 0x0000ffff49497812 */ /* 0x000fe400078ec0ff */
[----:B------:R-:W-:Y:S01]  /*2420*/  LOP3.LUT R103, R103, 0xffff, RZ, 0xc0, !PT ;  /* 0x0000ffff67677812 */ /* 0x000fe200078ec0ff */
[----:B------:R-:W-:Y:S01]  /*2430*/  @!P1 FMUL R6, R6, 0.5 ;  /* 0x3f00000006069820 */ /* 0x000fe20000400000 */
[----:B------:R-:W2:Y:S01]  /*2440*/  MUFU.EX2 R69, R69 ;  /* 0x0000004500457308 */ /* 0x000ea20000000800 */
[----:B---3--:R-:W-:Y:S01]  /*2450*/  @!P5 FMUL R77, R77, R77 ;  /* 0x0000004d4d4dd220 */ /* 0x008fe20000400000 */
[----:B------:R-:W-:-:S02]  /*2460*/  FSETP.GEU.AND P5, PT, R27, -126, PT ;  /* 0xc2fc00001b00780b */ /* 0x000fc40003fae000 */
[----:B------:R-:W-:-:S03]  /*2470*/  LOP3.LUT R65, R65, 0xffff, RZ, 0xc0, !PT ;  /* 0x0000ffff41417812 */ /* 0x000fc600078ec0ff */
[----:B------:R-:W-:Y:S01]  /*2480*/  @!P2 FMUL R84, R84, 0.5 ;  /* 0x3f0000005454a820 */ /* 0x000fe20000400000 */
[----:B------:R-:W3:Y:S01]  /*2490*/  MUFU.EX2 R80, R80 ;  /* 0x0000005000507308 */ /* 0x000ee20000000800 */
[----:B----4-:R-:W-:Y:S01]  /*24a0*/  @!P6 FMUL R76, R76, R76 ;  /* 0x0000004c4c4ce220 */ /* 0x010fe20000400000 */
[----:B------:R-:W-:-:S05]  /*24b0*/  FSETP.GEU.AND P6, PT, R26, -126, PT ;  /* 0xc2fc00001a00780b */ /* 0x000fca0003fce000 */
[----:B------:R-:W-:Y:S01]  /*24c0*/  @!P5 FMUL R27, R27, 0.5 ;  /* 0x3f0000001b1bd820 */ /* 0x000fe20000400000 */
[----:B------:R-:W4:Y:S01]  /*24d0*/  MUFU.EX2 R21, R6 ;  /* 0x0000000600157308 */ /* 0x000f220000000800 */
[----:B--2---:R-:W-:Y:S01]  /*24e0*/  @!P3 FMUL R69, R69, R69 ;  /* 0x000000454545b220 */ /* 0x004fe20000400000 */
[----:B------:R-:W-:-:S05]  /*24f0*/  FSETP.GEU.AND P3, PT, R81, -126, PT ;  /* 0xc2fc00005100780b */ /* 0x000fca0003f6e000 */
[----:B------:R-:W-:Y:S01]  /*2500*/  @!P6 FMUL R26, R26, 0.5 ;  /* 0x3f0000001a1ae820 */ /* 0x000fe20000400000 */
[----:B------:R-:W2:Y:S01]  /*2510*/  MUFU.EX2 R84, R84 ;  /* 0x0000005400547308 */ /* 0x000ea20000000800 */
[----:B---3--:R-:W-:Y:S01]  /*2520*/  @!P4 FMUL R80, R80, R80 ;  /* 0x000000505050c220 */ /* 0x008fe20000400000 */
[----:B------:R-:W-:-:S03]  /*2530*/  FSETP.GEU.AND P4, PT, R30, -126, PT ;  /* 0xc2fc00001e00780b */ /* 0x000fc60003f8e000 */
[----:B------:R-:W-:Y:S01]  /*2540*/  FADD R37, R48, R80 ;  /* 0x0000005030257221 */ /* 0x000fe20000000000 */
[----:B------:R-:W-:Y:S01]  /*2550*/  F2FP.SATFINITE.E4M3.F32.PACK_AB_MERGE_C R80, R119, R80, RZ ;  /* 0x000000507750723e */ /* 0x000fe200048070ff */
[----:B------:R-:W-:Y:S01]  /*2560*/  @!P3 FMUL R81, R81, 0.5 ;  /* 0x3f0000005151b820 */ /* 0x000fe20000400000 */
[----:B------:R3:W5:Y:S01]  /*2570*/  MUFU.EX2 R6, R27 ;  /* 0x0000001b00067308 */ /* 0x0007620000000800 */
[----:B----4-:R-:W-:Y:S01]  /*2580*/  @!P1 FMUL R21, R21, R21 ;  /* 0x0000001515159220 */ /* 0x010fe20000400000 */
[----:B------:R-:W-:Y:S02]  /*2590*/  FSETP.GEU.AND P1, PT, R35, -126, PT ;  /* 0xc2fc00002300780b */ /* 0x000fe40003f2e000 */
[----:B------:R-:W-:-:S03]  /*25a0*/  LOP3.LUT R80, R80, 0xff, RZ, 0xc0, !PT ;  /* 0x000000ff50507812 */ /* 0x000fc600078ec0ff */
[----:B------:R-:W-:Y:S01]  /*25b0*/  @!P4 FMUL R30, R30, 0.5 ;  /* 0x3f0000001e1ec820 */ /* 0x000fe20000400000 */
[----:B------:R-:W4:Y:S01]  /*25c0*/  MUFU.EX2 R26, R26 ;  /* 0x0000001a001a7308 */ /* 0x000f220000000800 */
[----:B--2---:R-:W-:Y:S01]  /*25d0*/  @!P2 FMUL R84, R84, R84 ;  /* 0x000000545454a220 */ /* 0x004fe20000400000 */
[----:B------:R-:W-:Y:S01]  /*25e0*/  FSETP.GEU.AND P2, PT, R7, -126, PT ;  /* 0xc2fc00000700780b */ /* 0x000fe20003f4e000 */
[----:B---3--:R-:W-:Y:S01]  /*25f0*/  FADD R27, R10, R61 ;  /* 0x0000003d0a1b7221 */ /* 0x008fe20000000000 */
[----:B------:R-:W-:-:S03]  /*2600*/  F2FP.SATFINITE.E4M3.F32.PACK_AB_MERGE_C R61, R119, R61, RZ ;  /* 0x0000003d773d723e */ /* 0x000fc600048070ff */
[----:B------:R-:W-:Y:S01]  /*2610*/  @!P1 FMUL R35, R35, 0.5 ;  /* 0x3f00000023239820 */ /* 0x000fe20000400000 */
[----:B------:R-:W2:Y:S01]  /*2620*/  MUFU.EX2 R81, R81 ;  /* 0x0000005100517308 */ /* 0x000ea20000000800 */
[----:B-----5:R-:W-:Y:S01]  /*2630*/  @!P5 FMUL R6, R6, R6 ;  /* 0x000000060606d220 */ /* 0x020fe20000400000 */
[----:B------:R-:W-:Y:S02]  /*2640*/  FSETP.GEU.AND P5, PT, R39, -126, PT ;  /* 0xc2fc00002700780b */ /* 0x000fe40003fae000 */
[----:B------:R-:W-:-:S03]  /*2650*/  LOP3.LUT R61, R61, 0xffff, RZ, 0xc0, !PT ;  /* 0x0000ffff3d3d7812 */ /* 0x000fc600078ec0ff */
[----:B------:R-:W-:Y:S01]  /*2660*/  @!P2 FMUL R7, R7, 0.5 ;  /* 0x3f0000000707a820 */ /* 0x000fe20000400000 */
[----:B------:R3:W5:Y:S01]  /*2670*/  MUFU.EX2 R88, R35 ;  /* 0x0000002300587308 */ /* 0x0007620000000800 */
[----:B----4-:R-:W-:Y:S01]  /*2680*/  @!P6 FMUL R26, R26, R26 ;  /* 0x0000001a1a1ae220 */ /* 0x010fe20000400000 */
[----:B------:R-:W-:-:S04]  /*2690*/  FSETP.GEU.AND P6, PT, R9, -126, PT ;  /* 0xc2fc00000900780b */ /* 0x000fc80003fce000 */
[----:B------:R-:W-:Y:S01]  /*26a0*/  F2FP.SATFINITE.E4M3.F32.PACK_AB_MERGE_C R85, R119, R26, RZ ;  /* 0x0000001a7755723e */ /* 0x000fe200048070ff */
[----:B------:R-:W-:Y:S01]  /*26b0*/  @!P5 FMUL R39, R39, 0.5 ;  /* 0x3f0000002727d820 */ /* 0x000fe20000400000 */
[----:B------:R-:W4:Y:S01]  /*26c0*/  MUFU.EX2 R30, R30 ;  /* 0x0000001e001e7308 */ /* 0x000f220000000800 */
[----:B--2---:R-:W-:Y:S01]  /*26d0*/  @!P3 FMUL R81, R81, R81 ;  /* 0x000000515151b220 */ /* 0x004fe20000400000 */
[----:B------:R-:W-:Y:S01]  /*26e0*/  FSETP.GEU.AND P3, PT, R31, -126, PT ;  /* 0xc2fc00001f00780b */ /* 0x000fe20003f6e000 */
[----:B---3--:R-:W-:Y:S01]  /*26f0*/  FADD R35, R44, R76 ;  /* 0x0000004c2c237221 */ /* 0x008fe20000000000 */
[----:B------:R-:W-:Y:S02]  /*2700*/  F2FP.SATFINITE.E4M3.F32.PACK_AB_MERGE_C R76, R119, R76, RZ ;  /* 0x0000004c774c723e */ /* 0x000fe400048070ff */
[----:B------:R-:W-:Y:S01]  /*2710*/  SHF.L.U32 R85, R85, 0x10, RZ ;  /* 0x0000001055557819 */ /* 0x000fe200000006ff */
[----:B------:R-:W-:Y:S01]  /*2720*/  @!P6 FMUL R9, R9, 0.5 ;  /* 0x3f0000000909e820 */ /* 0x000fe20000400000 */
[----:B------:R2:W3:Y:S01]  /*2730*/  MUFU.EX2 R38, R7 ;  /* 0x0000000700267308 */ /* 0x0004e20000000800 */
[----:B-----5:R-:W-:Y:S01]  /*2740*/  @!P1 FMUL R88, R88, R88 ;  /* 0x0000005858589220 */ /* 0x020fe20000400000 */
[----:B------:R-:W-:-:S05]  /*2750*/  LOP3.LUT R76, R76, 0xff, RZ, 0xc0, !PT ;  /* 0x000000ff4c4c7812 */ /* 0x000fca00078ec0ff */
[----:B------:R-:W-:Y:S01]  /*2760*/  @!P3 FMUL R31, R31, 0.5 ;  /* 0x3f0000001f1fb820 */ /* 0x000fe20000400000 */
[----:B------:R5:W1:Y:S01]  /*2770*/  MUFU.EX2 R90, R39 ;  /* 0x00000027005a7308 */ /* 0x000a620000000800 */
[--C-:B--2---:R-:W-:Y:S01]  /*2780*/  FFMA R7, R46, UR7, -R5.reuse ;  /* 0x000000072e077c23 */ /* 0x104fe20008000805 */
[----:B------:R-:W-:Y:S01]  /*2790*/  ULDC UR7, c[0x0][0x604] ;  /* 0x0001810000077ab9 */ /* 0x000fe20000000800 */
[----:B----4-:R-:W-:Y:S01]  /*27a0*/  @!P4 FMUL R30, R30, R30 ;  /* 0x0000001e1e1ec220 */ /* 0x010fe20000400000 */
[----:B------:R-:W-:Y:S01]  /*27b0*/  FFMA R47, R47, UR7, -R5 ;  /* 0x000000072f2f7c23 */ /* 0x000fe20008000805 */
[----:B------:R-:W-:Y:S01]  /*27c0*/  FSETP.GEU.AND P4, PT, R11, -126, PT ;  /* 0xc2fc00000b00780b */ /* 0x000fe20003f8e000 */
[----:B------:R-:W-:Y:S02]  /*27d0*/  ULDC UR7, c[0x0][0x604] ;  /* 0x0001810000077ab9 */ /* 0x000fe40000000800 */
[----:B------:R2:W4:Y:S01]  /*27e0*/  MUFU.EX2 R42, R9 ;  /* 0x00000009002a7308 */ /* 0x0005220000000800 */
[----:B------:R-:W-:Y:S01]  /*27f0*/  FSETP.GEU.AND P1, PT, R47, -126, PT ;  /* 0xc2fc00002f00780b */ /* 0x000fe20003f2e000 */
[----:B---3--:R-:W-:Y:S01]  /*2800*/  @!P2 FMUL R38, R38, R38 ;  /* 0x000000262626a220 */ /* 0x008fe20000400000 */
[----:B------:R-:W-:Y:S01]  /*2810*/  FSETP.GEU.AND P2, PT, R7, -126, PT ;  /* 0xc2fc00000700780b */ /* 0x000fe20003f4e000 */
[----:B-----5:R-:W-:Y:S01]  /*2820*/  FADD R39, R52, R84 ;  /* 0x0000005434277221 */ /* 0x020fe20000000000 */
[----:B------:R-:W-:-:S02]  /*2830*/  F2FP.SATFINITE.E4M3.F32.PACK_AB_MERGE_C R91, R119, R30, RZ ;  /* 0x0000001e775b723e */ /* 0x000fc400048070ff */
[----:B------:R-:W-:Y:S01]  /*2840*/  F2FP.SATFINITE.E4M3.F32.PACK_AB_MERGE_C R97, R119, R38, RZ ;  /* 0x000000267761723e */ /* 0x000fe200048070ff */
[----:B------:R3:W5:Y:S01]  /*2850*/  MUFU.EX2 R34, R31 ;  /* 0x0000001f00227308 */ /* 0x0007620000000800 */
[--C-:B--2---:R-:W-:Y:S01]  /*2860*/  FFMA R9, R50, UR7, -R5.reuse ;  /* 0x0000000732097c23 */ /* 0x104fe20008000805 */
[----:B------:R-:W-:Y:S01]  /*2870*/  ULDC UR7, c[0x0][0x604] ;  /* 0x0001810000077ab9 */ /* 0x000fe20000000800 */
[----:B-1----:R-:W-:Y:S01]  /*2880*/  @!P5 FMUL R90, R90, R90 ;  /* 0x0000005a5a5ad220 */ /* 0x002fe20000400000 */
[----:B------:R-:W-:Y:S01]  /*2890*/  FFMA R51, R51, UR7, -R5 ;  /* 0x0000000733337c23 */ /* 0x000fe20008000805 */
[----:B------:R-:W-:Y:S01]  /*28a0*/  @!P4 FMUL R11, R11, 0.5 ;  /* 0x3f0000000b0bc820 */ /* 0x000fe20000400000 */
[----:B------:R-:W-:Y:S01]  /*28b0*/  @!P1 FMUL R47, R47, 0.5 ;  /* 0x3f0000002f2f9820 */ /* 0x000fe20000400000 */
[----:B------:R-:W-:Y:S01]  /*28c0*/  ULDC UR7, c[0x0][0x604] ;  /* 0x0001810000077ab9 */ /* 0x000fe20000000800 */
[----:B------:R-:W-:Y:S01]  /*28d0*/  @!P2 FMUL R7, R7, 0.5 ;  /* 0x3f0000000707a820 */ /* 0x000fe20000400000 */
[----:B------:R-:W-:Y:S01]  /*28e0*/  FSETP.GEU.AND P5, PT, R51, -126, PT ;  /* 0xc2fc00003300780b */ /* 0x000fe20003fae000 */
[----:B------:R-:W1:Y:S01]  /*28f0*/  MUFU.EX2 R94, R47 ;  /* 0x0000002f005e7308 */ /* 0x000e620000000800 */
[----:B----4-:R-:W-:Y:S01]  /*2900*/  @!P6 FMUL R42, R42, R42 ;  /* 0x0000002a2a2ae220 */ /* 0x010fe20000400000 */
[----:B------:R-:W-:Y:S01]  /*2910*/  FSETP.GEU.AND P6, PT, R9, -126, PT ;  /* 0xc2fc00000900780b */ /* 0x000fe20003fce000 */
[----:B---3--:R-:W-:Y:S01]  /*2920*/  FADD R31, R14, R69 ;  /* 0x000000450e1f7221 */ /* 0x008fe20000000000 */
[----:B------:R-:W-:Y:S01]  /*2930*/  F2FP.SATFINITE.E4M3.F32.PACK_AB_MERGE_C R69, R119, R69, RZ ;  /* 0x000000457745723e */ /* 0x000fe200048070ff */
[----:B------:R-:W-:Y:S01]  /*2940*/  IMAD.U32 R91, R91, 0x10000, RZ ;  /* 0x000100005b5b7824 */ /* 0x000fe200078e00ff */
[----:B------:R-:W-:Y:S01]  /*2950*/  F2FP.SATFINITE.E4M3.F32.PACK_AB_MERGE_C R100, R119, R42, RZ ;  /* 0x0000002a7764723e */ /* 0x000fe200048070ff */
[----:B-----5:R-:W-:Y:S01]  /*2960*/  @!P3 FMUL R34, R34, R34 ;  /* 0x000000222222b220 */ /* 0x020fe20000400000 */
[----:B------:R2:W3:Y:S01]  /*2970*/  MUFU.EX2 R46, R11 ;  /* 0x0000000b002e7308 */ /* 0x0004e20000000800 */
[----:B------:R-:W-:Y:S01]  /*2980*/  FSETP.GEU.AND P3, PT, R43, -126, PT ;  /* 0xc2fc00002b00780b */ /* 0x000fe20003f6e000 */
[----:B------:R-:W-:Y:S01]  /*2990*/  IMAD.U32 R97, R97, 0x10000, RZ ;  /* 0x0001000061617824 */ /* 0x000fe200078e00ff */
[----:B------:R-:W-:Y:S01]  /*29a0*/  LOP3.LUT R69, R69, 0xffff, RZ, 0xc0, !PT ;  /* 0x0000ffff45457812 */ /* 0x000fe200078ec0ff */
[----:B------:R-:W-:Y:S01]  /*29b0*/  @!P5 FMUL R51, R51, 0.5 ;  /* 0x3f0000003333d820 */ /* 0x000fe20000400000 */
[----:B------:R-:W-:-:S02]  /*29c0*/  F2FP.SATFINITE.E4M3.F32.PACK_AB_MERGE_C R84, R119, R84, RZ ;  /* 0x000000547754723e */ /* 0x000fc400048070ff */
[----:B------:R-:W-:Y:S01]  /*29d0*/  @!P6 FMUL R9, R9, 0.5 ;  /* 0x3f0000000909e820 */ /* 0x000fe20000400000 */
[----:B------:R4:W5:Y:S01]  /*29e0*/  MUFU.EX2 R50, R7 ;  /* 0x0000000700327308 */ /* 0x0009620000000800 */
[--C-:B--2---:R-:W-:Y:S01]  /*29f0*/  FFMA R11, R54, UR7, -R5.reuse ;  /* 0x00000007360b7c23 */ /* 0x104fe20008000805 */
[----:B------:R-:W-:Y:S01]  /*2a00*/  ULDC UR7, c[0x0][0x604] ;  /* 0x0001810000077ab9 */ /* 0x000fe20000000800 */
[----:B-1----:R-:W-:Y:S01]  /*2a10*/  @!P1 FMUL R94, R94, R94 ;  /* 0x0000005e5e5e9220 */ /* 0x002fe20000400000 */
[--C-:B------:R-:W-:Y:S01]  /*2a20*/  FFMA R55, R55, UR7, -R5.reuse ;  /* 0x0000000737377c23 */ /* 0x100fe20008000805 */
[----:B------:R-:W-:Y:S01]  /*2a30*/  ULDC UR7, c[0x0][0x604] ;  /* 0x0001810000077ab9 */ /* 0x000fe20000000800 */
[----:B------:R-:W-:Y:S01]  /*2a40*/  @!P3 FMUL R43, R43, 0.5 ;  /* 0x3f0000002b2bb820 */ /* 0x000fe20000400000 */
[----:B------:R-:W-:Y:S01]  /*2a50*/  LOP3.LUT R84, R84, 0xff, RZ, 0xc0, !PT ;  /* 0x000000ff54547812 */ /* 0x000fe200078ec0ff */
[----:B------:R-:W1:Y:S01]  /*2a60*/  MUFU.EX2 R96, R51 ;  /* 0x0000003300607308 */ /* 0x000e620000000800 */
[--C-:B----4-:R-:W-:Y:S01]  /*2a70*/  FFMA R7, R58, UR7, -R5.reuse ;  /* 0x000000073a077c23 */ /* 0x110fe20008000805 */
[----:B------:R-:W-:Y:S01]  /*2a80*/  ULDC UR7, c[0x0][0x604] ;  /* 0x0001810000077ab9 */ /* 0x000fe20000000800 */
[----:B---3--:R-:W-:Y:S01]  /*2a90*/  @!P4 FMUL R46, R46, R46 ;  /* 0x0000002e2e2ec220 */ /* 0x008fe20000400000 */
[----:B------:R-:W-:Y:S01]  /*2aa0*/  FFMA R59, R59, UR7, -R5 ;  /* 0x000000073b3b7c23 */ /* 0x000fe20008000805 */
[----:B------:R-:W-:Y:S01]  /*2ab0*/  FSETP.GEU.AND P4, PT, R11, -126, PT ;  /* 0xc2fc00000b00780b */ /* 0x000fe20003f8e000 */
[----:B------:R-:W-:-:S02]  /*2ac0*/  ULDC UR7, c[0x0][0x604] ;  /* 0x0001810000077ab9 */ /* 0x000fc40000000800 */
[--C-:B------:R-:W-:Y:S01]  /*2ad0*/  FFMA R62, R62, UR7, -R5.reuse ;  /* 0x000000073e3e7c23 */ /* 0x100fe20008000805 */
[----:B------:R-:W-:Y:S01]  /*2ae0*/  FSETP.GEU.AND P1, PT, R59, -126, PT ;  /* 0xc2fc00003b00780b */ /* 0x000fe20003f2e000 */
[----:B------:R-:W-:Y:S01]  /*2af0*/  ULDC UR7, c[0x0][0x604] ;  /* 0x0001810000077ab9 */ /* 0x000fe20000000800 */
[----:B------:R-:W2:Y:S01]  /*2b00*/  MUFU.EX2 R54, R9 ;  /* 0x0000000900367308 */ /* 0x000ea20000000800 */
[--C-:B------:R-:W-:Y:S01]  /*2b10*/  FFMA R63, R63, UR7, -R5.reuse ;  /* 0x000000073f3f7c23 */ /* 0x100fe20008000805 */
[----:B------:R-:W-:Y:S01]  /*2b20*/  ULDC UR7, c[0x0][0x604] ;  /* 0x0001810000077ab9 */ /* 0x000fe20000000800 */
[----:B-----5:R-:W-:Y:S01]  /*2b30*/  @!P2 FMUL R50, R50, R50 ;  /* 0x000000323232a220 */ /* 0x020fe20000400000 */
[--C-:B------:R-:W-:Y:S01]  /*2b40*/  FFMA R66, R66, UR7, -R5.reuse ;  /* 0x0000000742427c23 */ /* 0x100fe20008000805 */
[----:B------:R-:W-:Y:S01]  /*2b50*/  ULDC UR7, c[0x0][0x604] ;  /* 0x0001810000077ab9 */ /* 0x000fe20000000800 */
[----:B-1----:R-:W-:Y:S01]  /*2b60*/  @!P5 FMUL R96, R96, R96 ;  /* 0x000000606060d220 */ /* 0x002fe20000400000 */
[----:B------:R-:W-:Y:S01]  /*2b70*/  @!P4 FMUL R11, R11, 0.5 ;  /* 0x3f0000000b0bc820 */ /* 0x000fe20000400000 */
[----:B------:R-:W1:Y:S01]  /*2b80*/  MUFU.EX2 R92, R43 ;  /* 0x0000002b005c7308 */ /* 0x000e620000000800 */
[----:B------:R-:W-:Y:S01]  /*2b90*/  FSETP.GEU.AND P5, PT, R63, -126, PT ;  /* 0xc2fc00003f00780b */ /* 0x000fe20003fae000 */
[--C-:B------:R-:W-:Y:S01]  /*2ba0*/  FFMA R67, R67, UR7, -R5.reuse ;  /* 0x0000000743437c23 */ /* 0x100fe20008000805 */
[----:B------:R-:W-:Y:S01]  /*2bb0*/  @!P1 FMUL R59, R59, 0.5 ;  /* 0x3f0000003b3b9820 */ /* 0x000fe20000400000 */
[----:B------:R-:W-:Y:S01]  /*2bc0*/  ULDC UR7, c[0x0][0x604] ;  /* 0x0001810000077ab9 */ /* 0x000fe20000000800 */
[----:B------:R-:W-:Y:S01]  /*2bd0*/  FSETP.GEU.AND P2, PT, R7, -126, PT ;  /* 0xc2fc00000700780b */ /* 0x000fe20003f4e000 */
[--C-:B------:R-:W-:Y:S01]  /*2be0*/  FFMA R70, R70, UR7, -R5.reuse ;  /* 0x0000000746467c23 */ /* 0x100fe20008000805 */
[----:B------:R-:W-:Y:S01]  /*2bf0*/  ULDC UR7, c[0x0][0x604] ;  /* 0x0001810000077ab9 */ /* 0x000fe20000000800 */
[----:B------:R3:W4:Y:S01]  /*2c00*/  MUFU.EX2 R58, R11 ;  /* 0x0000000b003a7308 */ /* 0x0007220000000800 */
[----:B--2---:R-:W-:Y:S01]  /*2c10*/  @!P6 FMUL R54, R54, R54 ;  /* 0x000000363636e220 */ /* 0x004fe20000400000 */
[----:B------:R-:W-:Y:S01]  /*2c20*/  FSETP.GEU.AND P6, PT, R62, -126, PT ;  /* 0xc2fc00003e00780b */ /* 0x000fe20003fce000 */
[--C-:B------:R-:W-:Y:S01]  /*2c30*/  FFMA R71, R71, UR7, -R5.reuse ;  /* 0x0000000747477c23 */ /* 0x100fe20008000805 */
[----:B------:R-:W-:Y:S01]  /*2c40*/  ULDC UR7, c[0x0][0x604] ;  /* 0x0001810000077ab9 */ /* 0x000fe20000000800 */
[----:B------:R-:W-:Y:S01]  /*2c50*/  F2FP.SATFINITE.E4M3.F32.PACK_AB_MERGE_C R12, R119, R96, RZ ;  /* 0x00000060770c723e */ /* 0x000fe200048070ff */
[----:B------:R-:W-:Y:S01]  /*2c60*/  @!P5 FMUL R63, R63, 0.5 ;  /* 0x3f0000003f3fd820 */ /* 0x000fe20000400000 */
[--C-:B------:R-:W-:Y:S01]  /*2c70*/  FFMA R74, R74, UR7, -R5.reuse ;  /* 0x000000074a4a7c23 */ /* 0x100fe20008000805 */
[----:B------:R-:W2:Y:S01]  /*2c80*/  MUFU.EX2 R59, R59 ;  /* 0x0000003b003b7308 */ /* 0x000ea20000000800 */
[----:B-1----:R-:W-:Y:S01]  /*2c90*/  @!P3 FMUL R92, R92, R92 ;  /* 0x0000005c5c5cb220 */ /* 0x002fe20000400000 */
[----:B------:R-:W-:Y:S01]  /*2ca0*/  FSETP.GEU.AND P3, PT, R55, -126, PT ;  /* 0xc2fc00003700780b */ /* 0x000fe20003f6e000 */
[----:B------:R-:W-:Y:S01]  /*2cb0*/  @!P2 FMUL R7, R7, 0.5 ;  /* 0x3f0000000707a820 */ /* 0x000fe20000400000 */
[----:B------:R-:W-:Y:S01]  /*2cc0*/  ULDC UR7, c[0x0][0x604] ;  /* 0x0001810000077ab9 */ /* 0x000fe20000000800 */
[C---:B---3--:R-:W-:Y:S01]  /*2cd0*/  F2FP.SATFINITE.E4M3.F32.PACK_AB_MERGE_C R11, R119.reuse, R90, RZ ;  /* 0x0000005a770b723e */ /* 0x048fe200048070ff */
[--C-:B------:R-:W-:Y:S01]  /*2ce0*/  FFMA R78, R78, UR7, -R5.reuse ;  /* 0x000000074e4e7c23 */ /* 0x100fe20008000805 */
[----:B------:R-:W-:Y:S01]  /*2cf0*/  @!P6 FMUL R62, R62, 0.5 ;  /* 0x3f0000003e3ee820 */ /* 0x000fe20000400000 */
[----:B------:R-:W1:Y:S01]  /*2d00*/  MUFU.EX2 R63, R63 ;  /* 0x0000003f003f7308 */ /* 0x000e620000000800 */
[----:B----4-:R-:W-:Y:S01]  /*2d10*/  @!P4 FMUL R58, R58, R58 ;  /* 0x0000003a3a3ac220 */ /* 0x010fe20000400000 */
[----:B------:R-:W-:Y:S01]  /*2d20*/  FSETP.GEU.AND P4, PT, R66, -126, PT ;  /* 0xc2fc00004200780b */ /* 0x000fe20003f8e000 */
[----:B------:R-:W-:Y:S01]  /*2d30*/  ULDC UR7, c[0x0][0x604] ;  /* 0x0001810000077ab9 */ /* 0x000fe20000000800 */
[----:B------:R-:W-:Y:S01]  /*2d40*/  F2FP.SATFINITE.E4M3.F32.PACK_AB_MERGE_C R102, R119, R46, RZ ;  /* 0x0000002e7766723e */ /* 0x000fe200048070ff */
[--C-:B------:R-:W-:Y:S01]  /*2d50*/  FFMA R79, R79, UR7, -R5.reuse ;  /* 0x000000074f4f7c23 */ /* 0x100fe20008000805 */
[----:B------:R-:W-:Y:S01]  /*2d60*/  ULDC UR7, c[0x0][0x604] ;  /* 0x0001810000077ab9 */ /* 0x000fe20000000800 */
[----:B------:R-:W-:Y:S01]  /*2d70*/  @!P3 FMUL R55, R55, 0.5 ;  /* 0x3f0000003737b820 */ /* 0x000fe20000400000 */
[----:B------:R3:W4:Y:S01]  /*2d80*/  MUFU.EX2 R13, R7 ;  /* 0x00000007000d7308 */ /* 0x0007220000000800 */
[----:B--2---:R-:W-:Y:S01]  /*2d90*/  @!P1 FMUL R59, R59, R59 ;  /* 0x0000003b3b3b9220 */ /* 0x004fe20000400000 */
[----:B------:R-:W-:Y:S01]  /*2da0*/  FSETP.GEU.AND P1, PT, R71, -126, PT ;  /* 0xc2fc00004700780b */ /* 0x000fe20003f2e000 */
[----:B------:R-:W-:Y:S01]  /*2db0*/  FFMA R82, R82, UR7, -R5 ;  /* 0x0000000752527c23 */ /* 0x000fe20008000805 */
[----:B------:R-:W-:Y:S01]  /*2dc0*/  ULDC UR7, c[0x0][0x604] ;  /* 0x0001810000077ab9 */ /* 0x000fe20000000800 */
[----:B------:R-:W-:Y:S01]  /*2dd0*/  FADD R43, R6, R59 ;  /* 0x0000003b062b7221 */ /* 0x000fe20000000000 */
[--C-:B------:R-:W-:Y:S01]  /*2de0*/  FFMA R83, R83, UR7, -R5.reuse ;  /* 0x0000000753537c23 */ /* 0x100fe20008000805 */
[----:B------:R-:W-:Y:S01]  /*2df0*/  @!P4 FMUL R66, R66, 0.5 ;  /* 0x3f0000004242c820 */ /* 0x000fe20000400000 */
[----:B------:R-:W2:Y:S01]  /*2e00*/  MUFU.EX2 R98, R55 ;  /* 0x0000003700627308 */ /* 0x000ea20000000800 */
[----:B-1----:R-:W-:Y:S01]  /*2e10*/  @!P5 FMUL R63, R63, R63 ;  /* 0x0000003f3f3fd220 */ /* 0x002fe20000400000 */
[----:B------:R-:W-:Y:S01]  /*2e20*/  FSETP.GEU.AND P5, PT, R75, -126, PT ;  /* 0xc2fc00004b00780b */ /* 0x000fe20003fae000 */
[----:B------:R-:W-:Y:S01]  /*2e30*/  ULDC UR7, c[0x0][0x604] ;  /* 0x0001810000077ab9 */ /* 0x000fe20000000800 */
[----:B---3--:R-:W-:Y:S01]  /*2e40*/  LOP3.LUT R7, R0, 0x3, RZ, 0xc0, !PT ;  /* 0x0000000300077812 */ /* 0x008fe200078ec0ff */
[----:B------:R-:W-:Y:S01]  /*2e50*/  FFMA R5, R87, UR7, -R5 ;  /* 0x0000000757057c23 */ /* 0x000fe20008000805 */
[----:B------:R-:W-:Y:S01]  /*2e60*/  FADD R47, R34, R63 ;  /* 0x0000003f222f7221 */ /* 0x000fe20000000000 */
[----:B------:R-:W-:Y:S01]  /*2e70*/  @!P1 FMUL R71, R71, 0.5 ;  /* 0x3f00000047479820 */ /* 0x000fe20000400000 */
[----:B------:R-:W1:Y:S01]  /*2e80*/  MUFU.EX2 R62, R62 ;  /* 0x0000003e003e7308 */ /* 0x000e620000000800 */
[----:B----4-:R-:W-:Y:S01]  /*2e90*/  @!P2 FMUL R13, R13, R13 ;  /* 0x0000000d0d0da220 */ /* 0x010fe20000400000 */
[----:B------:R-:W-:Y:S01]  /*2ea0*/  FSETP.GEU.AND P2, PT, R70, -126, PT ;  /* 0xc2fc00004600780b */ /* 0x000fe20003f4e000 */
[----:B------:R-:W-:Y:S01]  /*2eb0*/  IMAD.U32 R9, RZ, RZ, UR5 ;  /* 0x00000005ff097e24 */ /* 0x000fe2000f8e00ff */
[----:B------:R-:W-:Y:S01]  /*2ec0*/  IADD3 R7, R7, -0x1, RZ ;  /* 0xffffffff07077810 */ /* 0x000fe20007ffe0ff */
[----:B------:R-:W-:Y:S01]  /*2ed0*/  FADD R41, R26, R13 ;  /* 0x0000000d1a297221 */ /* 0x000fe20000000000 */
[----:B------:R-:W-:Y:S01]  /*2ee0*/  F2FP.SATFINITE.E4M3.F32.PACK_AB_MERGE_C R10, R119, R59, RZ ;  /* 0x0000003b770a723e */ /* 0x000fe200048070ff */
[----:B------:R-:W-:Y:S01]  /*2ef0*/  @!P5 FMUL R75, R75, 0.5 ;  /* 0x3f0000004b4bd820 */ /* 0x000fe20000400000 */
[----:B------:R-:W3:Y:S01]  /*2f00*/  MUFU.EX2 R66, R66 ;  /* 0x0000004200427308 */ /* 0x000ee20000000800 */
[----:B--2---:R-:W-:Y:S01]  /*2f10*/  @!P3 FMUL R98, R98, R98 ;  /* 0x000000626262b220 */ /* 0x004fe20000400000 */
[----:B------:R-:W-:Y:S01]  /*2f20*/  FSETP.GEU.AND P3, PT, R67, -126, PT ;  /* 0xc2fc00004300780b */ /* 0x000fe20003f6e000 */
[----:B------:R-:W-:Y:S01]  /*2f30*/  FADD R26, R28, R60 ;  /* 0x0000003c1c1a7221 */ /* 0x000fe20000000000 */
[C---:B------:R-:W-:Y:S01]  /*2f40*/  F2FP.SATFINITE.E4M3.F32.PACK_AB_MERGE_C R59, R119.reuse, R21, RZ ;  /* 0x00000015773b723e */ /* 0x040fe200048070ff */
[----:B------:R2:W-:Y:S01]  /*2f50*/  SYNCS.ARRIVE.TRANS64.A1T0 RZ, [R9+UR32], RZ ;  /* 0x000000ff09ff79a7 */ /* 0x0005e20008100020 */
[C---:B------:R-:W-:Y:S01]  /*2f60*/  F2FP.SATFINITE.E4M3.F32.PACK_AB_MERGE_C R87, R119.reuse, R28, RZ ;  /* 0x0000001c7757723e */ /* 0x040fe200048070ff */
[----:B------:R-:W-:Y:S01]  /*2f70*/  @!P2 FMUL R70, R70, 0.5 ;  /* 0x3f0000004646a820 */ /* 0x000fe20000400000 */
[----:B------:R-:W4:Y:S01]  /*2f80*/  MUFU.EX2 R71, R71 ;  /* 0x0000004700477308 */ /* 0x000f220000000800 */
[----:B-1----:R-:W-:Y:S01]  /*2f90*/  @!P6 FMUL R62, R62, R62 ;  /* 0x0000003e3e3ee220 */ /* 0x002fe20000400000 */
[----:B------:R-:W-:Y:S01]  /*2fa0*/  FSETP.GEU.AND P6, PT, R74, -126, PT ;  /* 0xc2fc00004a00780b */ /* 0x000fe20003fce000 */
[----:B------:R-:W-:Y:S01]  /*2fb0*/  FADD R28, R32, R64 ;  /* 0x00000040201c7221 */ /* 0x000fe20000000000 */
[----:B------:R-:W-:Y:S01]  /*2fc0*/  F2FP.SATFINITE.E4M3.F32.PACK_AB_MERGE_C R15, R119, R98, RZ ;  /* 0x00000062770f723e */ /* 0x000fe200048070ff */
[----:B------:R-:W-:Y:S01]  /*2fd0*/  FADD R45, R30, R62 ;  /* 0x0000003e1e2d7221 */ /* 0x000fe20000000000 */
[----:B------:R-:W-:Y:S01]  /*2fe0*/  FADD R30, R36, R68 ;  /* 0x00000044241e7221 */ /* 0x000fe20000000000 */
[----:B------:R-:W-:Y:S01]  /*2ff0*/  @!P3 FMUL R67, R67, 0.5 ;  /* 0x3f0000004343b820 */ /* 0x000fe20000400000 */
[----:B------:R-:W1:Y:S01]  /*3000*/  MUFU.EX2 R75, R75 ;  /* 0x0000004b004b7308 */ /* 0x000e620000000800 */
[----:B---3--:R-:W-:Y:S01]  /*3010*/  @!P4 FMUL R66, R66, R66 ;  /* 0x000000424242c220 */ /* 0x008fe20000400000 */
[----:B------:R-:W-:Y:S01]  /*3020*/  FSETP.GEU.AND P4, PT, R78, -126, PT ;  /* 0xc2fc00004e00780b */ /* 0x000fe20003f8e000 */
[----:B------:R-:W-:Y:S01]  /*3030*/  FADD R32, R40, R72 ;  /* 0x0000004828207221 */ /* 0x000fe20000000000 */
[----:B------:R-:W-:Y:S01]  /*3040*/  F2FP.SATFINITE.E4M3.F32.PACK_AB_MERGE_C R72, R119, R72, RZ ;  /* 0x000000487748723e */ /* 0x000fe200048070ff */
[----:B------:R-:W-:Y:S01]  /*3050*/  FADD R49, R38, R66 ;  /* 0x0000004226317221 */ /* 0x000fe20000000000 */
[----:B------:R-:W-:Y:S01]  /*3060*/  FADD R28, R28, R37 ;  /* 0x000000251c1c7221 */ /* 0x000fe20000000000 */
[----:B------:R-:W-:Y:S01]  /*3070*/  @!P6 FMUL R74, R74, 0.5 ;  /* 0x3f0000004a4ae820 */ /* 0x000fe20000400000 */
[----:B------:R-:W3:Y:S01]  /*3080*/  MUFU.EX2 R67, R67 ;  /* 0x0000004300437308 */ /* 0x000ee20000000800 */
[----:B----4-:R-:W-:Y:S01]  /*3090*/  @!P1 FMUL R71, R71, R71 ;  /* 0x0000004747479220 */ /* 0x010fe20000400000 */
[----:B------:R-:W-:Y:S01]  /*30a0*/  FSETP.GEU.AND P1, PT, R83, -126, PT ;  /* 0xc2fc00005300780b */ /* 0x000fe20003f2e000 */
[----:B------:R-:W-:Y:S01]  /*30b0*/  FADD R25, R25, R32 ;  /* 0x0000002019197221 */ /* 0x000fe20000000000 */
[----:B------:R-:W-:Y:S01]  /*30c0*/  FADD R26, R26, R35 ;  /* 0x000000231a1a7221 */ /* 0x000fe20000000000 */
[----:B------:R-:W-:Y:S01]  /*30d0*/  FADD R39, R30, R39 ;  /* 0x000000271e277221 */ /* 0x000fe20000000000 */
[----:B------:R-:W-:Y:S01]  /*30e0*/  F2FP.SATFINITE.E4M3.F32.PACK_AB_MERGE_C R68, R119, R68, RZ ;  /* 0x000000447744723e */ /* 0x000fe200048070ff */
[----:B------:R-:W-:Y:S01]  /*30f0*/  @!P4 FMUL R78, R78, 0.5 ;  /* 0x3f0000004e4ec820 */ /* 0x000fe20000400000 */
[----:B------:R-:W4:Y:S01]  /*3100*/  MUFU.EX2 R70, R70 ;  /* 0x0000004600467308 */ /* 0x000f220000000800 */
[----:B-1----:R-:W-:Y:S01]  /*3110*/  @!P5 FMUL R75, R75, R75 ;  /* 0x0000004b4b4bd220 */ /* 0x002fe20000400000 */
[----:B------:R-:W-:Y:S01]  /*3120*/  FSETP.GEU.AND P5, PT, R5, -126, PT ;  /* 0xc2fc00000500780b */ /* 0x000fe20003fae000 */
[----:B------:R-:W-:Y:S01]  /*3130*/  FADD R28, R25, R28 ;  /* 0x0000001c191c7221 */ /* 0x000fe20000000000 */
[----:B------:R-:W-:Y:S01]  /*3140*/  LOP3.LUT R72, R72, 0xff, RZ, 0xc0, !PT ;  /* 0x000000ff48487812 */ /* 0x000fe200078ec0ff */
[----:B------:R-:W-:Y:S01]  /*3150*/  FADD R39, R26, R39 ;  /* 0x000000271a277221 */ /* 0x000fe20000000000 */
[----:B------:R-:W-:Y:S01]  /*3160*/  F2FP.SATFINITE.E4M3.F32.PACK_AB_MERGE_C R104, R119, R50, RZ ;  /* 0x000000327768723e */ /* 0x000fe200048070ff */
[----:B------:R-:W-:Y:S01]  /*3170*/  @!P1 FMUL R83, R83, 0.5 ;  /* 0x3f00000053539820 */ /* 0x000fe20000400000 */
[----:B------:R-:W1:Y:S01]  /*3180*/  MUFU.EX2 R74, R74 ;  /* 0x0000004a004a7308 */ /* 0x000e620000000800 */
[----:B---3--:R-:W-:Y:S01]  /*3190*/  @!P3 FMUL R67, R67, R67 ;  /* 0x000000434343b220 */ /* 0x008fe20000400000 */
[----:B------:R-:W-:Y:S01]  /*31a0*/  FSETP.GEU.AND P3, PT, R79, -126, PT ;  /* 0xc2fc00004f00780b */ /* 0x000fe20003f6e000 */
[----:B------:R-:W-:Y:S01]  /*31b0*/  FADD R28, R28, R39 ;  /* 0x000000271c1c7221 */ /* 0x000fe20000000000 */
[----:B--2---:R-:W-:Y:S01]  /*31c0*/  F2FP.SATFINITE.E4M3.F32.PACK_AB_MERGE_C R9, R119, R94, RZ ;  /* 0x0000005e7709723e */ /* 0x004fe200048070ff */
[----:B------:R-:W-:Y:S01]  /*31d0*/  FADD R38, R88, R67 ;  /* 0x0000004358267221 */ /* 0x000fe20000000000 */
[----:B------:R-:W-:Y:S01]  /*31e0*/  LOP3.LUT R68, R68, 0xff, RZ, 0xc0, !PT ;  /* 0x000000ff44447812 */ /* 0x000fe200078ec0ff */
[----:B------:R-:W-:Y:S01]  /*31f0*/  @!P5 FMUL R5, R5, 0.5 ;  /* 0x3f0000000505d820 */ /* 0x000fe20000400000 */
[----:B------:R2:W3:Y:S01]  /*3200*/  MUFU.EX2 R19, R83 ;  /* 0x0000005300137308 */ /* 0x0004e20000000800 */
[----:B----4-:R-:W-:Y:S01]  /*3210*/  @!P2 FMUL R70, R70, R70 ;  /* 0x000000464646a220 */ /* 0x010fe20000400000 */
[----:B------:R-:W-:Y:S01]  /*3220*/  FSETP.GEU.AND P2, PT, R82, -126, PT ;  /* 0xc2fc00005200780b */ /* 0x000fe20003f4e000 */
[----:B------:R-:W-:Y:S01]  /*3230*/  IMAD.SHL.U32 R0, R0, 0x4, RZ ;  /* 0x0000000400007824 */ /* 0x000fe200078e00ff */
[----:B------:R-:W-:Y:S01]  /*3240*/  PRMT R72, R73, 0x7604, R72 ;  /* 0x0000760449487816 */ /* 0x000fe20000000048 */
[----:B------:R-:W-:Y:S01]  /*3250*/  FADD R51, R42, R70 ;  /* 0x000000462a337221 */ /* 0x000fe20000000000 */
[----:B------:R-:W-:Y:S01]  /*3260*/  FADD R42, R90, R71 ;  /* 0x000000475a2a7221 */ /* 0x000fe20000000000 */
[----:B------:R-:W-:Y:S01]  /*3270*/  @!P3 FMUL R79, R79, 0.5 ;  /* 0x3f0000004f4fb820 */ /* 0x000fe20000400000 */
[----:B------:R-:W4:Y:S01]  /*3280*/  MUFU.EX2 R78, R78 ;  /* 0x0000004e004e7308 */ /* 0x000f220000000800 */
[----:B-1----:R-:W-:Y:S01]  /*3290*/  @!P6 FMUL R74, R74, R74 ;  /* 0x0000004a4a4ae220 */ /* 0x002fe20000400000 */
[----:B------:R-:W-:-:S02]  /*32a0*/  FSETP.GEU.AND P6, PT, R86, -126, PT ;  /* 0xc2fc00005600780b */ /* 0x000fc40003fce000 */
[C---:B------:R-:W-:Y:S01]  /*32b0*/  F2FP.SATFINITE.E4M3.F32.PACK_AB_MERGE_C R90, R119.reuse, R40, RZ ;  /* 0x00000028775a723e */ /* 0x040fe200048070ff */
[----:B------:R-:W-:Y:S01]  /*32c0*/  FADD R40, R46, R74 ;  /* 0x0000004a2e287221 */ /* 0x000fe20000000000 */
[----:B--2---:R-:W-:Y:S01]  /*32d0*/  F2FP.SATFINITE.E4M3.F32.PACK_AB_MERGE_C R83, R119, R2, RZ ;  /* 0x000000027753723e */ /* 0x004fe200048070ff */
[----:B------:R-:W-:Y:S01]  /*32e0*/  @!P2 FMUL R82, R82, 0.5 ;  /* 0x3f0000005252a820 */ /* 0x000fe20000400000 */
[----:B------:R1:W2:Y:S01]  /*32f0*/  MUFU.EX2 R23, R5 ;  /* 0x0000000500177308 */ /* 0x0002a20000000800 */
[----:B---3--:R-:W-:Y:S01]  /*3300*/  @!P1 FMUL R19, R19, R19 ;  /* 0x0000001313139220 */ /* 0x008fe20000400000 */
[----:B------:R-:W-:Y:S01]  /*3310*/  LOP3.LUT R90, R90, 0xff, RZ, 0xc0, !PT ;  /* 0x000000ff5a5a7812 */ /* 0x000fe200078ec0ff */
[----:B------:R-:W-:Y:S01]  /*3320*/  FADD R46, R92, R75 ;  /* 0x0000004b5c2e7221 */ /* 0x000fe20000000000 */
[C---:B------:R-:W-:Y:S01]  /*3330*/  F2FP.SATFINITE.E4M3.F32.PACK_AB_MERGE_C R74, R119.reuse, R74, RZ ;  /* 0x0000004a774a723e */ /* 0x040fe200048070ff */
[----:B------:R-:W-:Y:S01]  /*3340*/  FADD R53, R96, R19 ;  /* 0x0000001360357221 */ /* 0x000fe20000000000 */
[----:B------:R-:W-:Y:S01]  /*3350*/  F2FP.SATFINITE.E4M3.F32.PACK_AB_MERGE_C R96, R119, R52, RZ ;  /* 0x000000347760723e */ /* 0x000fe200048070ff */
[----:B------:R-:W-:Y:S01]  /*3360*/  @!P6 FMUL R86, R86, 0.5 ;  /* 0x3f0000005656e820 */ /* 0x000fe20000400000 */
[----:B------:R-:W3:Y:S01]  /*3370*/  MUFU.EX2 R17, R79 ;  /* 0x0000004f00117308 */ /* 0x000ee20000000800 */
[----:B----4-:R-:W-:Y:S01]  /*3380*/  @!P4 FMUL R78, R78, R78 ;  /* 0x0000004e4e4ec220 */ /* 0x010fe20000400000 */
[----:B------:R-:W-:Y:S01]  /*3390*/  ISETP.GT.U32.AND P4, PT, R7, 0x1, PT ;  /* 0x000000010700780c */ /* 0x000fe20003f84070 */
[----:B------:R-:W-:Y:S01]  /*33a0*/  FADD R40, R41, R40 ;  /* 0x0000002829287221 */ /* 0x000fe20000000000 */
[C---:B-1----:R-:W-:Y:S01]  /*33b0*/  F2FP.SATFINITE.E4M3.F32.PACK_AB_MERGE_C R5, R119.reuse, R34, RZ ;  /* 0x000000227705723e */ /* 0x042fe200048070ff */
[----:B------:R-:W-:Y:S01]  /*33c0*/  FADD R34, R18, R77 ;  /* 0x0000004d12227221 */ /* 0x000fe20000000000 */
[C---:B------:R-:W-:Y:S01]  /*33d0*/  F2FP.SATFINITE.E4M3.F32.PACK_AB_MERGE_C R7, R119.reuse, R88, RZ ;  /* 0x000000587707723e */ /* 0x040fe200048070ff */
[----:B------:R-:W-:Y:S01]  /*33e0*/  FADD R38, R38, R53 ;  /* 0x0000003526267221 */ /* 0x000fe20000000000 */
[----:B------:R-:W-:Y:S01]  /*33f0*/  F2FP.SATFINITE.E4M3.F32.PACK_AB_MERGE_C R88, R119, R36, RZ ;  /* 0x000000247758723e */ /* 0x000fe200048070ff */
[----:B------:R-:W-:Y:S01]  /*3400*/  FADD R36, R20, R81 ;  /* 0x0000005114247221 */ /* 0x000fe20000000000 */
[----:B------:R-:W-:Y:S01]  /*3410*/  FADD R20, R22, R21 ;  /* 0x0000001516147221 */ /* 0x000fe20000000000 */
[----:B------:R-:W-:Y:S01]  /*3420*/  FADD R21, R27, R34 ;  /* 0x000000221b157221 */ /* 0x000fe20000000000 */
[----:B------:R-:W-:Y:S01]  /*3430*/  LOP3.LUT R96, R96, 0xff, RZ, 0xc0, !PT ;  /* 0x000000ff60607812 */ /* 0x000fe200078ec0ff */
[----:B------:R-:W1:Y:S01]  /*3440*/  MUFU.EX2 R82, R82 ;  /* 0x0000005200527308 */ /* 0x000e620000000800 */
[----:B------:R-:W-:Y:S01]  /*3450*/  LOP3.LUT R27, R106, 0xffff, RZ, 0xc0, !PT ;  /* 0x0000ffff6a1b7812 */ /* 0x000fe200078ec0ff */
[----:B--2---:R-:W-:Y:S01]  /*3460*/  @!P5 FMUL R23, R23, R23 ;  /* 0x000000171717d220 */ /* 0x004fe20000400000 */
[----:B------:R-:W-:Y:S01]  /*3470*/  LOP3.LUT R88, R88, 0xff, RZ, 0xc0, !PT ;  /* 0x000000ff58587812 */ /* 0x000fe200078ec0ff */
[----:B---3--:R-:W-:Y:S01]  /*3480*/  @!P3 FMUL R17, R17, R17 ;  /* 0x000000111111b220 */ /* 0x008fe20000400000 */
[----:B------:R-:W-:Y:S01]  /*3490*/  PRMT R96, R27, 0x7604, R96 ;  /* 0x000076041b607816 */ /* 0x000fe20000000060 */
[----:B------:R-:W-:Y:S01]  /*34a0*/  FADD R55, R98, R23 ;  /* 0x0000001762377221 */ /* 0x000fe20000000000 */
[----:B------:R-:W-:Y:S01]  /*34b0*/  PRMT R88, R99, 0x7604, R88 ;  /* 0x0000760463587816 */ /* 0x000fe20000000058 */
[----:B------:R-:W2:Y:S01]  /*34c0*/  MUFU.EX2 R86, R86 ;  /* 0x0000005600567308 */ /* 0x000ea20000000800 */
[----:B------:R-:W-:Y:S01]  /*34d0*/  SHF.L.U32 R27, R100, 0x10, RZ ;  /* 0x00000010641b7819 */ /* 0x000fe200000006ff */
[----:B------:R-:W-:Y:S01]  /*34e0*/  FADD R29, R29, R36 ;  /* 0x000000241d1d7221 */ /* 0x000fe20000000000 */
[C---:B------:R-:W-:Y:S01]  /*34f0*/  F2FP.SATFINITE.E4M3.F32.PACK_AB_MERGE_C R79, R119.reuse, R24, RZ ;  /* 0x00000018774f723e */ /* 0x040fe200048070ff */
[----:B------:R-:W-:Y:S01]  /*3500*/  FADD R24, R2, R57 ;  /* 0x0000003902187221 */ /* 0x000fe20000000000 */
[----:B------:R-:W-:Y:S01]  /*3510*/  F2FP.SATFINITE.E4M3.F32.PACK_AB_MERGE_C R57, R119, R57, RZ ;  /* 0x000000397739723e */ /* 0x000fe200048070ff */
[----:B------:R-:W-:Y:S01]  /*3520*/  FADD R22, R31, R20 ;  /* 0x000000141f167221 */ /* 0x000fe20000000000 */
[----:B------:R-:W-:Y:S01]  /*3530*/  LOP3.LUT R88, R88, 0xff0000, R27, 0xf8, !PT ;  /* 0x00ff000058587812 */ /* 0x000fe200078ef81b */
[----:B------:R-:W-:Y:S01]  /*3540*/  IMAD.U32 R27, R102, 0x10000, RZ ;  /* 0x00010000661b7824 */ /* 0x000fe200078e00ff */
[----:B------:R-:W-:Y:S01]  /*3550*/  F2FP.SATFINITE.E4M3.F32.PACK_AB_MERGE_C R98, R119, R13, RZ ;  /* 0x0000000d7762723e */ /* 0x000fe200048070ff */
[----:B-1----:R-:W-:Y:S01]  /*3560*/  @!P2 FMUL R82, R82, R82 ;  /* 0x000000525252a220 */ /* 0x002fe20000400000 */
[----:B------:R-:W-:Y:S01]  /*3570*/  PRMT R90, R101, 0x7604, R90 ;  /* 0x00007604655a7816 */ /* 0x000fe2000000005a */
[----:B------:R-:W-:Y:S01]  /*3580*/  FADD R24, R24, R33 ;  /* 0x0000002118187221 */ /* 0x000fe20000000000 */
[----:B------:R-:W-:Y:S01]  /*3590*/  LOP3.LUT R57, R57, 0xffff, RZ, 0xc0, !PT ;  /* 0x0000ffff39397812 */ /* 0x000fe200078ec0ff */
[----:B------:R-:W-:Y:S01]  /*35a0*/  FADD R42, R42, R55 ;  /* 0x000000372a2a7221 */ /* 0x000fe20000000000 */
[----:B------:R-:W-:Y:S01]  /*35b0*/  LOP3.LUT R90, R90, 0xff0000, R27, 0xf8, !PT ;  /* 0x00ff00005a5a7812 */ /* 0x000fe200078ef81b */
[----:B------:R-:W-:Y:S01]  /*35c0*/  IMAD.U32 R27, R98, 0x10000, RZ ;  /* 0x00010000621b7824 */ /* 0x000fe200078e00ff */
[----:B------:R-:W-:Y:S01]  /*35d0*/  PRMT R56, R57, 0x7604, R56 ;  /* 0x0000760439387816 */ /* 0x000fe20000000038 */
[----:B--2---:R-:W-:Y:S01]  /*35e0*/  @!P6 FMUL R86, R86, R86 ;  /* 0x000000565656e220 */ /* 0x004fe20000400000 */
[C---:B------:R-:W-:Y:S01]  /*35f0*/  F2FP.SATFINITE.E4M3.F32.PACK_AB_MERGE_C R2, R119.reuse, R6, RZ ;  /* 0x000000067702723e */ /* 0x040fe200048070ff */
[----:B------:R-:W-:Y:S01]  /*3600*/  FADD R20, R24, R29 ;  /* 0x0000001d18147221 */ /* 0x000fe20000000000 */
[C---:B------:R-:W-:Y:S01]  /*3610*/  F2FP.SATFINITE.E4M3.F32.PACK_AB_MERGE_C R6, R119.reuse, R92, RZ ;  /* 0x0000005c7706723e */ /* 0x040fe200048070ff */
[----:B------:R-:W-:Y:S01]  /*3620*/  FADD R52, R58, R86 ;  /* 0x000000563a347221 */ /* 0x000fe20000000000 */
[C---:B------:R-:W-:Y:S01]  /*3630*/  F2FP.SATFINITE.E4M3.F32.PACK_AB_MERGE_C R92, R119.reuse, R44, RZ ;  /* 0x0000002c775c723e */ /* 0x040fe200048070ff */
[----:B------:R-:W-:Y:S01]  /*3640*/  FADD R44, R50, R78 ;  /* 0x0000004e322c7221 */ /* 0x000fe20000000000 */
[C---:B------:R-:W-:Y:S01]  /*3650*/  F2FP.SATFINITE.E4M3.F32.PACK_AB_MERGE_C R70, R119.reuse, R70, RZ ;  /* 0x000000467746723e */ /* 0x040fe200048070ff */
[----:B------:R-:W-:Y:S01]  /*3660*/  FADD R50, R94, R17 ;  /* 0x000000115e327221 */ /* 0x000fe20000000000 */
[----:B------:R-:W-:Y:S01]  /*3670*/  LOP3.LUT R56, R56, 0xff0000, R27, 0xf8, !PT ;  /* 0x00ff000038387812 */ /* 0x000fe200078ef81b */
[----:B------:R-:W-:Y:S01]  /*3680*/  IMAD.U32 R29, R104, 0x10000, RZ ;  /* 0x00010000681d7824 */ /* 0x000fe200078e00ff */
[----:B------:R-:W-:Y:S01]  /*3690*/  F2FP.SATFINITE.E4M3.F32.PACK_AB_MERGE_C R18, R119, R71, RZ ;  /* 0x000000477712723e */ /* 0x000fe200048070ff */
[----:B------:R-:W-:Y:S01]  /*36a0*/  IMAD.U32 R39, R70, 0x10000, RZ ;  /* 0x0001000046277824 */ /* 0x000fe200078e00ff */
[----:B------:R-:W-:Y:S01]  /*36b0*/  SHF.L.U32 R27, R74, 0x10, RZ ;  /* 0x000000104a1b7819 */ /* 0x000fe200000006ff */
[----:B------:R-:W-:Y:S01]  /*36c0*/  FADD R44, R45, R44 ;  /* 0x0000002c2d2c7221 */ /* 0x000fe20000000000 */
[C---:B------:R-:W-:Y:S01]  /*36d0*/  F2FP.SATFINITE.E4M3.F32.PACK_AB_MERGE_C R94, R119.reuse, R48, RZ ;  /* 0x00000030775e723e */ /* 0x040fe200048070ff */
[----:B------:R-:W-:Y:S01]  /*36e0*/  FADD R48, R54, R82 ;  /* 0x0000005236307221 */ /* 0x000fe20000000000 */
[----:B------:R-:W-:Y:S01]  /*36f0*/  F2FP.SATFINITE.E4M3.F32.PACK_AB_MERGE_C R54, R119, R54, RZ ;  /* 0x000000367736723e */ /* 0x000fe200048070ff */
[----:B------:R-:W-:Y:S01]  /*3700*/  FADD R51, R51, R52 ;  /* 0x0000003433337221 */ /* 0x000fe20000000000 */
[----:B------:R-:W-:Y:S01]  /*3710*/  F2FP.SATFINITE.E4M3.F32.PACK_AB_MERGE_C R58, R119, R58, RZ ;  /* 0x0000003a773a723e */ /* 0x000fe200048070ff */
[----:B------:R-:W-:Y:S01]  /*3720*/  FADD R49, R49, R48 ;  /* 0x0000003031317221 */ /* 0x000fe20000000000 */
[----:B------:R-:W-:Y:S01]  /*3730*/  F2FP.SATFINITE.E4M3.F32.PACK_AB_MERGE_C R60, R119, R60, RZ ;  /* 0x0000003c773c723e */ /* 0x000fe200048070ff */
[----:B------:R-:W-:Y:S01]  /*3740*/  FADD R47, R47, R50 ;  /* 0x000000322f2f7221 */ /* 0x000fe20000000000 */
[C---:B------:R-:W-:Y:S01]  /*3750*/  F2FP.SATFINITE.E4M3.F32.PACK_AB_MERGE_C R62, R119.reuse, R62, RZ ;  /* 0x0000003e773e723e */ /* 0x040fe200048070ff */
[----:B------:R-:W-:Y:S01]  /*3760*/  IMAD.U32 R33, R58, 0x10000, RZ ;  /* 0x000100003a217824 */ /* 0x000fe200078e00ff */
[----:B------:R-:W-:Y:S01]  /*3770*/  F2FP.SATFINITE.E4M3.F32.PACK_AB_MERGE_C R13, R119, R63, RZ ;  /* 0x0000003f770d723e */ /* 0x000fe200048070ff */
[----:B------:R-:W-:Y:S01]  /*3780*/  FADD R21, R21, R22 ;  /* 0x0000001615157221 */ /* 0x000fe20000000000 */
[C---:B------:R-:W-:Y:S01]  /*3790*/  F2FP.SATFINITE.E4M3.F32.PACK_AB_MERGE_C R64, R119.reuse, R64, RZ ;  /* 0x000000407740723e */ /* 0x040fe200048070ff */
[----:B------:R-:W-:Y:S01]  /*37a0*/  FADD R22, R40, R49 ;  /* 0x0000003128167221 */ /* 0x000fe20000000000 */
[C---:B------:R-:W-:Y:S01]  /*37b0*/  F2FP.SATFINITE.E4M3.F32.PACK_AB_MERGE_C R66, R119.reuse, R66, RZ ;  /* 0x000000427742723e */ /* 0x040fe200048070ff */
[----:B------:R-:W-:Y:S01]  /*37c0*/  FADD R25, R44, R51 ;  /* 0x000000332c197221 */ /* 0x000fe20000000000 */
[----:B------:R-:W-:Y:S01]  /*37d0*/  F2FP.SATFINITE.E4M3.F32.PACK_AB_MERGE_C R16, R119, R67, RZ ;  /* 0x000000437710723e */ /* 0x000fe200048070ff */
[----:B------:R-:W-:Y:S01]  /*37e0*/  FADD R24, R47, R42 ;  /* 0x0000002a2f187221 */ /* 0x000fe20000000000 */
[C---:B------:R-:W-:Y:S01]  /*37f0*/  F2FP.SATFINITE.E4M3.F32.PACK_AB_MERGE_C R14, R119.reuse, R75, RZ ;  /* 0x0000004b770e723e */ /* 0x040fe200048070ff */
[----:B------:R-:W-:Y:S01]  /*3800*/  IMAD.U32 R37, R66, 0x10000, RZ ;  /* 0x0001000042257824 */ /* 0x000fe200078e00ff */
[C---:B------:R-:W-:Y:S01]  /*3810*/  F2FP.SATFINITE.E4M3.F32.PACK_AB_MERGE_C R77, R119.reuse, R77, RZ ;  /* 0x0000004d774d723e */ /* 0x040fe200048070ff */
[----:B------:R-:W-:Y:S01]  /*3820*/  FADD R21, R20, R21 ;  /* 0x0000001514157221 */ /* 0x000fe20000000000 */
[C---:B------:R-:W-:Y:S01]  /*3830*/  F2FP.SATFINITE.E4M3.F32.PACK_AB_MERGE_C R78, R119.reuse, R78, RZ ;  /* 0x0000004e774e723e */ /* 0x040fe200048070ff */
[----:B------:R-:W-:Y:S01]  /*3840*/  FADD R22, R22, R25 ;  /* 0x0000001916167221 */ /* 0x000fe20000000000 */
[----:B------:R-:W-:-:S02]  /*3850*/  F2FP.SATFINITE.E4M3.F32.PACK_AB_MERGE_C R17, R119, R17, RZ ;  /* 0x000000117711723e */ /* 0x000fc400048070ff */
[C---:B------:R-:W-:Y:S01]  /*3860*/  F2FP.SATFINITE.E4M3.F32.PACK_AB_MERGE_C R81, R119.reuse, R81, RZ ;  /* 0x000000517751723e */ /* 0x040fe200048070ff */
[----:B------:R-:W-:Y:S01]  /*3870*/  IMAD.U32 R41, R78, 0x10000, RZ ;  /* 0x000100004e297824 */ /* 0x000fe200078e00ff */
[C---:B------:R-:W-:Y:S02]  /*3880*/  F2FP.SATFINITE.E4M3.F32.PACK_AB_MERGE_C R82, R119.reuse, R82, RZ ;  /* 0x000000527752723e */ /* 0x040fe400048070ff */
[C---:B------:R-:W-:Y:S02]  /*3890*/  F2FP.SATFINITE.E4M3.F32.PACK_AB_MERGE_C R19, R119.reuse, R19, RZ ;  /* 0x000000137713723e */ /* 0x040fe400048070ff */
[----:B------:R-:W-:Y:S02]  /*38a0*/  F2FP.SATFINITE.E4M3.F32.PACK_AB_MERGE_C R86, R119, R86, RZ ;  /* 0x000000567756723e */ /* 0x000fe400048070ff */
[----:B------:R-:W-:Y:S02]  /*38b0*/  LOP3.LUT R79, R79, 0xff, RZ, 0xc0, !PT ;  /* 0x000000ff4f4f7812 */ /* 0x000fe400078ec0ff */
[----:B------:R-:W-:-:S02]  /*38c0*/  LOP3.LUT R26, R83, 0xffff, RZ, 0xc0, !PT ;  /* 0x0000ffff531a7812 */ /* 0x000fc400078ec0ff */
[----:B------:R-:W-:Y:S02]  /*38d0*/  LOP3.LUT R87, R87, 0xff, RZ, 0xc0, !PT ;  /* 0x000000ff57577812 */ /* 0x000fe400078ec0ff */
[----:B------:R-:W-:Y:S02]  /*38e0*/  LOP3.LUT R30, R89, 0xffff, RZ, 0xc0, !PT ;  /* 0x0000ffff591e7812 */ /* 0x000fe400078ec0ff */
[----:B------:R-:W-:Y:S02]  /*38f0*/  LOP3.LUT R32, R95, 0xffff, RZ, 0xc0, !PT ;  /* 0x0000ffff5f207812 */ /* 0x000fe400078ec0ff */
[----:B------:R-:W-:Y:S01]  /*3900*/  F2FP.SATFINITE.E4M3.F32.PACK_AB_MERGE_C R119, R119, R23, RZ ;  /* 0x000000177777723e */ /* 0x000fe200048070ff */
[----:B------:R-:W-:Y:S01]  /*3910*/  FADD R23, R43, R46 ;  /* 0x0000002e2b177221 */ /* 0x000fe20000000000 */
[----:B------:R-:W-:Y:S01]  /*3920*/  PRMT R68, R69, 0x7604, R68 ;  /* 0x0000760445447816 */ /* 0x000fe20000000044 */
[----:B------:R-:W-:Y:S01]  /*3930*/  IMAD.U32 R43, R82, 0x10000, RZ ;  /* 0x00010000522b7824 */ /* 0x000fe200078e00ff */
[----:B------:R-:W-:Y:S01]  /*3940*/  LOP3.LUT R72, R72, 0xff0000, R27, 0xf8, !PT ;  /* 0x00ff000048487812 */ /* 0x000fe200078ef81b */
[----:B------:R-:W-:Y:S01]  /*3950*/  FADD R23, R23, R38 ;  /* 0x0000002617177221 */ /* 0x000fe20000000000 */
[----:B------:R-:W-:-:S02]  /*3960*/  LOP3.LUT R18, R18, 0xffff, RZ, 0xc0, !PT ;  /* 0x0000ffff12127812 */ /* 0x000fc400078ec0ff */
[----:B------:R-:W-:Y:S01]  /*3970*/  LOP3.LUT R2, R2, 0xffff, RZ, 0xc0, !PT ;  /* 0x0000ffff02027812 */ /* 0x000fe200078ec0ff */
[----:B------:R-:W-:Y:S01]  /*3980*/  FADD R23, R23, R24 ;  /* 0x0000001817177221 */ /* 0x000fe20000000000 */
[----:B------:R-:W-:Y:S02]  /*3990*/  LOP3.LUT R27, R5, 0xffff, RZ, 0xc0, !PT ;  /* 0x0000ffff051b7812 */ /* 0x000fe400078ec0ff */
[----:B------:R-:W-:Y:S01]  /*39a0*/  LOP3.LUT R11, R11, 0xffff, RZ, 0xc0, !PT ;  /* 0x0000ffff0b0b7812 */ /* 0x000fe200078ec0ff */
[----:B------:R-:W-:Y:S01]  /*39b0*/  IMAD.SHL.U32 R5, R2, 0x1000000, RZ ;  /* 0x0100000002057824 */ /* 0x000fe200078e00ff */
[----:B------:R-:W-:Y:S01]  /*39c0*/  LOP3.LUT R59, R59, 0xffff, RZ, 0xc0, !PT ;  /* 0x0000ffff3b3b7812 */ /* 0x000fe200078ec0ff */
[----:B------:R-:W-:Y:S01]  /*39d0*/  IMAD.SHL.U32 R27, R27, 0x1000000, RZ ;  /* 0x010000001b1b7824 */ /* 0x000fe200078e00ff */
[----:B------:R-:W-:Y:S01]  /*39e0*/  PRMT R26, R26, 0x7604, R79 ;  /* 0x000076041a1a7816 */ /* 0x000fe2000000004f */
[----:B------:R-:W-:Y:S01]  /*39f0*/  IMAD.SHL.U32 R11, R11, 0x1000000, RZ ;  /* 0x010000000b0b7824 */ /* 0x000fe200078e00ff */
[----:B------:R-:W-:-:S02]  /*3a00*/  PRMT R30, R30, 0x7604, R87 ;  /* 0x000076041e1e7816 */ /* 0x000fc40000000057 */
[----:B------:R-:W-:Y:S02]  /*3a10*/  PRMT R32, R32, 0x7604, R93 ;  /* 0x0000760420207816 */ /* 0x000fe4000000005d */
[----:B------:R-:W-:Y:S02]  /*3a20*/  LOP3.LUT R7, R7, 0xffff, RZ, 0xc0, !PT ;  /* 0x0000ffff07077812 */ /* 0x000fe400078ec0ff */
[----:B------:R-:W-:Y:S02]  /*3a30*/  LOP3.LUT R6, R6, 0xffff, RZ, 0xc0, !PT ;  /* 0x0000ffff06067812 */ /* 0x000fe400078ec0ff */
[----:B------:R-:W-:Y:S02]  /*3a40*/  LOP3.LUT R92, R92, 0xff, RZ, 0xc0, !PT ;  /* 0x000000ff5c5c7812 */ /* 0x000fe400078ec0ff */
[----:B------:R-:W-:Y:S02]  /*3a50*/  LOP3.LUT R39, R68, 0xff0000, R39, 0xf8, !PT ;  /* 0x00ff000044277812 */ /* 0x000fe400078ef827 */
[----:B------:R-:W-:-:S02]  /*3a60*/  LOP3.LUT R15, R15, 0xffff, RZ, 0xc0, !PT ;  /* 0x0000ffff0f0f7812 */ /* 0x000fc400078ec0ff */
[----:B------:R-:W-:Y:S02]  /*3a70*/  SHF.L.U32 R18, R18, 0x18, RZ ;  /* 0x0000001812127819 */ /* 0x000fe400000006ff */
[----:B------:R-:W-:Y:S02]  /*3a80*/  LOP3.LUT R119, R119, 0xffff, RZ, 0xc0, !PT ;  /* 0x0000ffff77777812 */ /* 0x000fe400078ec0ff */
[----:B------:R-:W-:Y:S02]  /*3a90*/  PRMT R59, R59, 0x7604, R84 ;  /* 0x000076043b3b7816 */ /* 0x000fe40000000054 */
[----:B------:R-:W-:Y:S02]  /*3aa0*/  SHF.L.U32 R86, R86, 0x10, RZ ;  /* 0x0000001056567819 */ /* 0x000fe400000006ff */
[----:B------:R-:W-:Y:S02]  /*3ab0*/  LOP3.LUT R26, R26, 0xff0000, R85, 0xf8, !PT ;  /* 0x00ff00001a1a7812 */ /* 0x000fe400078ef855 */
[----:B------:R-:W-:-:S02]  /*3ac0*/  LOP3.LUT R30, R30, 0xff0000, R91, 0xf8, !PT ;  /* 0x00ff00001e1e7812 */ /* 0x000fc400078ef85b */
[----:B------:R-:W-:Y:S02]  /*3ad0*/  LOP3.LUT R32, R32, 0xff0000, R97, 0xf8, !PT ;  /* 0x00ff000020207812 */ /* 0x000fe400078ef861 */
[----:B------:R-:W-:Y:S02]  /*3ae0*/  SHF.L.U32 R7, R7, 0x18, RZ ;  /* 0x0000001807077819 */ /* 0x000fe400000006ff */
[----:B------:R-:W-:Y:S01]  /*3af0*/  LOP3.LUT R2, R9, 0xffff, RZ, 0xc0, !PT ;  /* 0x0000ffff09027812 */ /* 0x000fe200078ec0ff */
[----:B------:R-:W-:Y:S01]  /*3b00*/  IMAD.SHL.U32 R9, R6, 0x1000000, RZ ;  /* 0x0100000006097824 */ /* 0x000fe200078e00ff */
[----:B------:R-:W-:Y:S01]  /*3b10*/  PRMT R92, R103, 0x7604, R92 ;  /* 0x00007604675c7816 */ /* 0x000fe2000000005c */
[----:B------:R-:W-:Y:S01]  /*3b20*/  IMAD.SHL.U32 R6, R15, 0x1000000, RZ ;  /* 0x010000000f067824 */ /* 0x000fe200078e00ff */
[----:B------:R-:W-:Y:S02]  /*3b30*/  LOP3.LUT R60, R60, 0xff, RZ, 0xc0, !PT ;  /* 0x000000ff3c3c7812 */ /* 0x000fe400078ec0ff */
[----:B------:R-:W-:Y:S01]  /*3b40*/  LOP3.LUT R39, R39, R18, RZ, 0xfc, !PT ;  /* 0x0000001227277212 */ /* 0x000fe200078efcff */
[----:B------:R-:W-:Y:S01]  /*3b50*/  IMAD.SHL.U32 R18, R119, 0x1000000, RZ ;  /* 0x0100000077127824 */ /* 0x000fe200078e00ff */
[----:B------:R-:W-:-:S02]  /*3b60*/  LOP3.LUT R94, R94, 0xff, RZ, 0xc0, !PT ;  /* 0x000000ff5e5e7812 */ /* 0x000fc400078ec0ff */
[----:B------:R-:W-:Y:S02]  /*3b70*/  LOP3.LUT R64, R64, 0xff, RZ, 0xc0, !PT ;  /* 0x000000ff40407812 */ /* 0x000fe400078ec0ff */
[----:B------:R-:W-:Y:S02]  /*3b80*/  LOP3.LUT R77, R77, 0xffff, RZ, 0xc0, !PT ;  /* 0x0000ffff4d4d7812 */ /* 0x000fe400078ec0ff */
[----:B------:R-:W-:Y:S02]  /*3b90*/  LOP3.LUT R81, R81, 0xffff, RZ, 0xc0, !PT ;  /* 0x0000ffff51517812 */ /* 0x000fe400078ec0ff */
[----:B------:R-:W-:Y:S02]  /*3ba0*/  LOP3.LUT R33, R96, 0xff0000, R33, 0xf8, !PT ;  /* 0x00ff000060217812 */ /* 0x000fe400078ef821 */
[----:B------:R-:W-:Y:S02]  /*3bb0*/  LOP3.LUT R59, R59, 0xff0000, R86, 0xf8, !PT ;  /* 0x00ff00003b3b7812 */ /* 0x000fe400078ef856 */
[----:B------:R-:W-:-:S02]  /*3bc0*/  LOP3.LUT R13, R13, 0xffff, RZ, 0xc0, !PT ;  /* 0x0000ffff0d0d7812 */ /* 0x000fc400078ec0ff */
[----:B------:R-:W-:Y:S02]  /*3bd0*/  LOP3.LUT R5, R26, R5, RZ, 0xfc, !PT ;  /* 0x000000051a057212 */ /* 0x000fe400078efcff */
[----:B------:R-:W-:Y:S02]  /*3be0*/  LOP3.LUT R30, R30, R27, RZ, 0xfc, !PT ;  /* 0x0000001b1e1e7212 */ /* 0x000fe400078efcff */
[----:B------:R-:W-:Y:S02]  /*3bf0*/  LOP3.LUT R7, R32, R7, RZ, 0xfc, !PT ;  /* 0x0000000720077212 */ /* 0x000fe400078efcff */
[----:B------:R-:W-:Y:S02]  /*3c00*/  LOP3.LUT R88, R88, R11, RZ, 0xfc, !PT ;  /* 0x0000000b58587212 */ /* 0x000fe400078efcff */
[----:B------:R-:W-:Y:S02]  /*3c10*/  LOP3.LUT R12, R12, 0xffff, RZ, 0xc0, !PT ;  /* 0x0000ffff0c0c7812 */ /* 0x000fe400078ec0ff */
[----:B------:R-:W-:-:S02]  /*3c20*/  LOP3.LUT R16, R16, 0xffff, RZ, 0xc0, !PT ;  /* 0x0000ffff10107812 */ /* 0x000fc400078ec0ff */
[----:B------:R-:W-:Y:S01]  /*3c30*/  PRMT R60, R61, 0x7604, R60 ;  /* 0x000076043d3c7816 */ /* 0x000fe2000000003c */
[----:B------:R-:W-:Y:S01]  /*3c40*/  IMAD.SHL.U32 R12, R12, 0x1000000, RZ ;  /* 0x010000000c0c7824 */ /* 0x000fe200078e00ff */
[----:B------:R-:W-:Y:S01]  /*3c50*/  LOP3.LUT R29, R92, 0xff0000, R29, 0xf8, !PT ;  /* 0x00ff00005c1d7812 */ /* 0x000fe200078ef81d */
[----:B------:R-:W-:Y:S01]  /*3c60*/  IMAD.SHL.U32 R16, R16, 0x1000000, RZ ;  /* 0x0100000010107824 */ /* 0x000fe200078e00ff */
[----:B------:R-:W-:Y:S02]  /*3c70*/  SHF.L.U32 R35, R62, 0x10, RZ ;  /* 0x000000103e237819 */ /* 0x000fe400000006ff */
[----:B------:R-:W-:Y:S02]  /*3c80*/  SHF.L.U32 R2, R2, 0x18, RZ ;  /* 0x0000001802027819 */ /* 0x000fe400000006ff */
[----:B------:R-:W-:Y:S02]  /*3c90*/  LOP3.LUT R10, R10, 0xffff, RZ, 0xc0, !PT ;  /* 0x0000ffff0a0a7812 */ /* 0x000fe400078ec0ff */
[----:B------:R-:W-:-:S02]  /*3ca0*/  LOP3.LUT R14, R14, 0xffff, RZ, 0xc0, !PT ;  /* 0x0000ffff0e0e7812 */ /* 0x000fc400078ec0ff */
[----:B------:R-:W-:Y:S02]  /*3cb0*/  LOP3.LUT R17, R17, 0xffff, RZ, 0xc0, !PT ;  /* 0x0000ffff11117812 */ /* 0x000fe400078ec0ff */
[----:B------:R-:W-:Y:S02]  /*3cc0*/  PRMT R94, R105, 0x7604, R94 ;  /* 0x00007604695e7816 */ /* 0x000fe4000000005e */
[----:B------:R-:W-:Y:S02]  /*3cd0*/  PRMT R64, R65, 0x7604, R64 ;  /* 0x0000760441407816 */ /* 0x000fe40000000040 */
[----:B------:R-:W-:Y:S02]  /*3ce0*/  SHF.L.U32 R31, R54, 0x10, RZ ;  /* 0x00000010361f7819 */ /* 0x000fe400000006ff */
[----:B------:R-:W-:Y:S02]  /*3cf0*/  PRMT R76, R77, 0x7604, R76 ;  /* 0x000076044d4c7816 */ /* 0x000fe4000000004c */
[----:B------:R-:W-:-:S02]  /*3d00*/  PRMT R80, R81, 0x7604, R80 ;  /* 0x0000760451507816 */ /* 0x000fc40000000050 */
[----:B------:R-:W-:Y:S01]  /*3d10*/  LOP3.LUT R33, R33, R6, RZ, 0xfc, !PT ;  /* 0x0000000621217212 */ /* 0x000fe200078efcff */
[----:B------:R-:W-:Y:S01]  /*3d20*/  IMAD.SHL.U32 R6, R13, 0x1000000, RZ ;  /* 0x010000000d067824 */ /* 0x000fe200078e00ff */
[----:B------:R-:W-:Y:S01]  /*3d30*/  LOP3.LUT R19, R19, 0xffff, RZ, 0xc0, !PT ;  /* 0x0000ffff13137812 */ /* 0x000fe200078ec0ff */
[----:B------:R-:W-:Y:S01]  /*3d40*/  IMAD.SHL.U32 R13, R14, 0x1000000, RZ ;  /* 0x010000000e0d7824 */ /* 0x000fe200078e00ff */
[----:B------:R-:W-:Y:S02]  /*3d50*/  LOP3.LUT R59, R59, R18, RZ, 0xfc, !PT ;  /* 0x000000123b3b7212 */ /* 0x000fe400078efcff */
[----:B------:R-:W-:Y:S02]  /*3d60*/  SEL R18, R30, R5, P4 ;  /* 0x000000051e127207 */ /* 0x000fe40002000000 */
[----:B------:R-:W-:Y:S02]  /*3d70*/  SEL R26, R88, R7, P4 ;  /* 0x00000007581a7207 */ /* 0x000fe40002000000 */
[----:B------:R-:W-:-:S02]  /*3d80*/  LOP3.LUT R35, R60, 0xff0000, R35, 0xf8, !PT ;  /* 0x00ff00003c237812 */ /* 0x000fc400078ef823 */
[----:B------:R-:W-:Y:S02]  /*3d90*/  LOP3.LUT R9, R90, R9, RZ, 0xfc, !PT ;  /* 0x000000095a097212 */ /* 0x000fe400078efcff */
[----:B------:R-:W-:Y:S02]  /*3da0*/  LOP3.LUT R2, R29, R2, RZ, 0xfc, !PT ;  /* 0x000000021d027212 */ /* 0x000fe400078efcff */
[----:B------:R-:W-:Y:S01]  /*3db0*/  SHF.L.U32 R11, R10, 0x18, RZ ;  /* 0x000000180a0b7819 */ /* 0x000fe200000006ff */
[----:B------:R-:W-:Y:S01]  /*3dc0*/  IMAD.SHL.U32 R10, R17, 0x1000000, RZ ;  /* 0x01000000110a7824 */ /* 0x000fe200078e00ff */
[----:B------:R-:W-:Y:S02]  /*3dd0*/  SEL R30, R5, R30, P4 ;  /* 0x0000001e051e7207 */ /* 0x000fe40002000000 */
[----:B------:R-:W-:Y:S01]  /*3de0*/  SEL R88, R7, R88, P4 ;  /* 0x0000005807587207 */ /* 0x000fe20002000000 */
[----:B------:R-:W-:Y:S01]  /*3df0*/  IMAD.MOV.U32 R7, RZ, RZ, 0x2130 ;  /* 0x00002130ff077424 */ /* 0x000fe200078e00ff */
[----:B------:R-:W-:-:S02]  /*3e00*/  LOP3.LUT R31, R94, 0xff0000, R31, 0xf8, !PT ;  /* 0x00ff00005e1f7812 */ /* 0x000fc400078ef81f */
[----:B------:R-:W-:Y:S02]  /*3e10*/  LOP3.LUT R37, R64, 0xff0000, R37, 0xf8, !PT ;  /* 0x00ff000040257812 */ /* 0x000fe400078ef825 */
[----:B------:R-:W-:Y:S02]  /*3e20*/  MOV R5, 0x3021 ;  /* 0x0000302100057802 */ /* 0x000fe40000000f00 */
[----:B------:R-:W-:Y:S02]  /*3e30*/  LOP3.LUT R0, R0, 0xc, RZ, 0xc0, !PT ;  /* 0x0000000c00007812 */ /* 0x000fe400078ec0ff */
[----:B------:R-:W-:Y:S02]  /*3e40*/  LOP3.LUT R41, R76, 0xff0000, R41, 0xf8, !PT ;  /* 0x00ff00004c297812 */ /* 0x000fe400078ef829 */
[----:B------:R-:W-:Y:S02]  /*3e50*/  LOP3.LUT R43, R80, 0xff0000, R43, 0xf8, !PT ;  /* 0x00ff0000502b7812 */ /* 0x000fe400078ef82b */
[----:B------:R-:W-:-:S02]  /*3e60*/  SHF.L.U32 R14, R19, 0x18, RZ ;  /* 0x00000018130e7819 */ /* 0x000fc400000006ff */
[----:B------:R-:W-:Y:S02]  /*3e70*/  LOP3.LUT R11, R56, R11, RZ, 0xfc, !PT ;  /* 0x0000000b380b7212 */ /* 0x000fe400078efcff */
[----:B------:R-:W-:Y:S02]  /*3e80*/  LOP3.LUT R6, R35, R6, RZ, 0xfc, !PT ;  /* 0x0000000623067212 */ /* 0x000fe400078efcff */
[----:B------:R-:W-:Y:S02]  /*3e90*/  SEL R32, R2, R9, P4 ;  /* 0x0000000902207207 */ /* 0x000fe40002000000 */
[----:B------:R-:W-:Y:S02]  /*3ea0*/  SEL R34, R9, R2, P4 ;  /* 0x0000000209227207 */ /* 0x000fe40002000000 */
[----:B------:R-:W-:Y:S02]  /*3eb0*/  LOP3.LUT R12, R31, R12, RZ, 0xfc, !PT ;  /* 0x0000000c1f0c7212 */ /* 0x000fe400078efcff */
[----:B------:R-:W-:-:S02]  /*3ec0*/  LOP3.LUT R16, R37, R16, RZ, 0xfc, !PT ;  /* 0x0000001025107212 */ /* 0x000fc400078efcff */
[----:B------:R-:W-:Y:S02]  /*3ed0*/  SHF.R.U32.HI R2, RZ, R0, R5 ;  /* 0x00000000ff027219 */ /* 0x000fe40000011605 */
[----:B------:R-:W-:Y:S02]  /*3ee0*/  LOP3.LUT R13, R72, R13, RZ, 0xfc, !PT ;  /* 0x0000000d480d7212 */ /* 0x000fe400078efcff */
[----:B------:R-:W-:Y:S02]  /*3ef0*/  LOP3.LUT R10, R41, R10, RZ, 0xfc, !PT ;  /* 0x0000000a290a7212 */ /* 0x000fe400078efcff */
[----:B------:R-:W-:Y:S02]  /*3f00*/  LOP3.LUT R14, R43, R14, RZ, 0xfc, !PT ;  /* 0x0000000e2b0e7212 */ /* 0x000fe400078efcff */
[----:B------:R-:W-:Y:S01]  /*3f10*/  SHF.R.U32.HI R5, RZ, R0, R7 ;  /* 0x00000000ff057219 */ /* 0x000fe20000011607 */
[----:B------:R-:W-:Y:S01]  /*3f20*/  FADD R7, R28, R21 ;  /* 0x000000151c077221 */ /* 0x000fe20000000000 */
[----:B------:R-:W-:-:S02]  /*3f30*/  SEL R38, R6, R11, P4 ;  /* 0x0000000b06267207 */ /* 0x000fc40002000000 */
[----:B------:R-:W-:Y:S02]  /*3f40*/  SEL R36, R33, R12, P4 ;  /* 0x0000000c21247207 */ /* 0x000fe40002000000 */
[----:B------:R-:W-:Y:S02]  /*3f50*/  SEL R6, R11, R6, P4 ;  /* 0x000000060b067207 */ /* 0x000fe40002000000 */
[----:B------:R-:W-:Y:S02]  /*3f60*/  SEL R40, R39, R16, P4 ;  /* 0x0000001027287207 */ /* 0x000fe40002000000 */
[----:B------:R-:W-:Y:S02]  /*3f70*/  SEL R12, R12, R33, P4 ;  /* 0x000000210c0c7207 */ /* 0x000fe40002000000 */
[----:B------:R-:W-:Y:S02]  /*3f80*/  SEL R16, R16, R39, P4 ;  /* 0x0000002710107207 */ /* 0x000fe40002000000 */
[----:B------:R-:W-:Y:S01]  /*3f90*/  LOP3.LUT R9, R2, 0xf, RZ, 0xc0, !PT ;  /* 0x0000000f02097812 */ /* 0x000fe200078ec0ff */
[----:B------:R-:W-:Y:S01]  /*3fa0*/  IMAD.MOV.U32 R2, RZ, RZ, 0x1054 ;  /* 0x00001054ff027424 */ /* 0x000fe200078e00ff */
[----:B------:R-:W-:-:S02]  /*3fb0*/  LOP3.LUT R11, R5, 0xf, RZ, 0xc0, !PT ;  /* 0x0000000f050b7812 */ /* 0x000fc400078ec0ff */
[----:B------:R-:W-:Y:S01]  /*3fc0*/  SEL R42, R10, R13, P4 ;  /* 0x0000000d0a2a7207 */ /* 0x000fe20002000000 */
[----:B------:R-:W-:Y:S01]  /*3fd0*/  SHFL.IDX PT, R18, R18, R9, 0x1c1f ;  /* 0x001c1f0912127589 */ /* 0x000fe200000e0000 */
[----:B------:R-:W-:Y:S02]  /*3fe0*/  SEL R44, R59, R14, P4 ;  /* 0x0000000e3b2c7207 */ /* 0x000fe40002000000 */
[----:B------:R-:W-:Y:S01]  /*3ff0*/  SEL R10, R13, R10, P4 ;  /* 0x0000000a0d0a7207 */ /* 0x000fe20002000000 */
[----:B------:R-:W1:Y:S01]  /*4000*/  SHFL.IDX PT, R121, R30, R11, 0x1c1f ;  /* 0x001c1f0b1e797589 */ /* 0x000e6200000e0000 */
[----:B------:R-:W-:Y:S02]  /*4010*/  SEL R14, R14, R59, P4 ;  /* 0x0000003b0e0e7207 */ /* 0x000fe40002000000 */
[----:B------:R-:W-:Y:S01]  /*4020*/  MOV R5, 0x3276 ;  /* 0x0000327600057802 */ /* 0x000fe20000000f00 */
[----:B------:R-:W-:Y:S01]  /*4030*/  SHFL.IDX PT, R26, R26, R9, 0x1c1f ;  /* 0x001c1f091a1a7589 */ /* 0x000fe200000e0000 */
[----:B------:R-:W-:-:S02]  /*4040*/  SEL R2, R2, 0x5410, P4 ;  /* 0x0000541002027807 */ /* 0x000fc40002000000 */
[----:B------:R-:W-:Y:S01]  /*4050*/  SEL R5, R5, 0x7632, P4 ;  /* 0x0000763205057807 */ /* 0x000fe20002000000 */
[----:B------:R-:W2:Y:S04]  /*4060*/  SHFL.IDX PT, R123, R88, R11, 0x1c1f ;  /* 0x001c1f0b587b7589 */ /* 0x000ea800000e0000 */
[----:B------:R-:W-:Y:S04]  /*4070*/  SHFL.IDX PT, R32, R32, R9, 0x1c1f ;  /* 0x001c1f0920207589 */ /* 0x000fe800000e0000 */
[----:B------:R-:W3:Y:S04]  /*4080*/  SHFL.IDX PT, R125, R34, R11, 0x1c1f ;  /* 0x001c1f0b227d7589 */ /* 0x000ee800000e0000 */
[----:B------:R-:W-:Y:S04]  /*4090*/  SHFL.IDX PT, R36, R36, R9, 0x1c1f ;  /* 0x001c1f0924247589 */ /* 0x000fe800000e0000 */
[----:B------:R-:W4:Y:S01]  /*40a0*/  SHFL.IDX PT, R127, R12, R11, 0x1c1f ;  /* 0x001c1f0b0c7f7589 */ /* 0x000f2200000e0000 */
[----:B-1----:R-:W-:-:S02]  /*40b0*/  PRMT R120, R18, R2, R121 ;  /* 0x0000000212787216 */ /* 0x002fc40000000079 */
[-C--:B------:R-:W-:Y:S01]  /*40c0*/  PRMT R121, R18, R5.reuse, R121 ;  /* 0x0000000512797216 */ /* 0x080fe20000000079 */
[----:B------:R-:W-:Y:S04]  /*40d0*/  SHFL.IDX PT, R38, R38, R9, 0x1c1f ;  /* 0x001c1f0926267589 */ /* 0x000fe800000e0000 */
[----:B------:R1:W5:Y:S01]  /*40e0*/  SHFL.IDX PT, R129, R6, R11, 0x1c1f ;  /* 0x001c1f0b06817589 */ /* 0x00036200000e0000 */
[CCC-:B--2---:R-:W-:Y:S02]  /*40f0*/  PRMT R122, R26.reuse, R2.reuse, R123.reuse ;  /* 0x000000021a7a7216 */ /* 0x1c4fe4000000007b */
[-C--:B------:R-:W-:Y:S01]  /*4100*/  PRMT R123, R26, R5.reuse, R123 ;  /* 0x000000051a7b7216 */ /* 0x080fe2000000007b */
[----:B------:R-:W-:Y:S04]  /*4110*/  SHFL.IDX PT, R40, R40, R9, 0x1c1f ;  /* 0x001c1f0928287589 */ /* 0x000fe800000e0000 */
[----:B------:R-:W2:Y:S01]  /*4120*/  SHFL.IDX PT, R131, R16, R11, 0x1c1f ;  /* 0x001c1f0b10837589 */ /* 0x000ea200000e0000 */
[-C--:B---3--:R-:W-:Y:S01]  /*4130*/  PRMT R124, R32, R2.reuse, R125 ;  /* 0x00000002207c7216 */ /* 0x088fe2000000007d */
[----:B-1----:R-:W-:Y:S01]  /*4140*/  FADD R6, R22, R23 ;  /* 0x0000001716067221 */ /* 0x002fe20000000000 */
[----:B------:R-:W-:Y:S01]  /*4150*/  PRMT R125, R32, R5, R125 ;  /* 0x00000005207d7216 */ /* 0x000fe2000000007d */
[----:B------:R-:W-:Y:S04]  /*4160*/  SHFL.IDX PT, R42, R42, R9, 0x1c1f ;  /* 0x001c1f092a2a7589 */ /* 0x000fe800000e0000 */
[----:B------:R-:W1:Y:S01]  /*4170*/  SHFL.IDX PT, R13, R10, R11, 0x1c1f ;  /* 0x001c1f0b0a0d7589 */ /* 0x000e6200000e0000 */
[----:B----4-:R-:W-:-:S02]  /*4180*/  PRMT R126, R36, R2, R127 ;  /* 0x00000002247e7216 */ /* 0x010fc4000000007f */
[-C--:B------:R-:W-:Y:S01]  /*4190*/  PRMT R127, R36, R5.reuse, R127 ;  /* 0x00000005247f7216 */ /* 0x080fe2000000007f */
[----:B------:R-:W-:Y:S04]  /*41a0*/  SHFL.IDX PT, R44, R44, R9, 0x1c1f ;  /* 0x001c1f092c2c7589 */ /* 0x000fe800000e0000 */
[----:B------:R-:W3:Y:S01]  /*41b0*/  SHFL.IDX PT, R15, R14, R11, 0x1c1f ;  /* 0x001c1f0b0e0f7589 */ /* 0x000ee200000e0000 */
[CCC-:B-----5:R-:W-:Y:S02]  /*41c0*/  PRMT R128, R38.reuse, R2.reuse, R129.reuse ;  /* 0x0000000226807216 */ /* 0x1e0fe40000000081 */
[----:B------:R-:W-:Y:S02]  /*41d0*/  PRMT R129, R38, R5, R129 ;  /* 0x0000000526817216 */ /* 0x000fe40000000081 */
[----:B--2---:R-:W-:-:S02]  /*41e0*/  PRMT R130, R40, R2, R131 ;  /* 0x0000000228827216 */ /* 0x004fc40000000083 */
[-C--:B------:R-:W-:Y:S02]  /*41f0*/  PRMT R131, R40, R5.reuse, R131 ;  /* 0x0000000528837216 */ /* 0x080fe40000000083 */
[CCC-:B-1----:R-:W-:Y:S02]  /*4200*/  PRMT R168, R42.reuse, R2.reuse, R13.reuse ;  /* 0x000000022aa87216 */ /* 0x1c2fe4000000000d */
[-C--:B------:R-:W-:Y:S02]  /*4210*/  PRMT R169, R42, R5.reuse, R13 ;  /* 0x000000052aa97216 */ /* 0x080fe4000000000d */
[C-C-:B---3--:R-:W-:Y:S02]  /*4220*/  PRMT R170, R44.reuse, R2, R15.reuse ;  /* 0x000000022caa7216 */ /* 0x148fe4000000000f */
[----:B------:R-:W-:Y:S01]  /*4230*/  PRMT R171, R44, R5, R15 ;  /* 0x000000052cab7216 */ /* 0x000fe2000000000f */
[----:B------:R-:W-:Y:S06]  /*4240*/  @!P0 BRA `(.L_x_19) ;  /* 0x0000000000048947 */ /* 0x000fec0003800000 */
[----:B------:R-:W-:Y:S01]  /*4250*/  BPT.TRAP 0x1 ;  /* 0x000000040000795c */ /* 0x000fe20000300000 */
.L_x_19:
[----:B------:R-:W1:Y:S02]  /*4260*/  SYNCS.PHASECHK.TRANS64.TRYWAIT P1, [UR36+0x24008], R8 ;  /* 0x02400808ff0075a7 */ /* 0x000e640008020164 */
[----:B-1----:R-:W-:Y:S05]  /*4270*/  @!P1 BRA `(.L_x_20) ;  /* 0x0000007000bc9947 */ /* 0x002fea0003800000 */
.L_x_95:
[----:B------:R-:W-:Y:S01]  /*4280*/  UIADD3 UR10, UR6, 0x600, URZ ;  /* 0x00000600060a7890 */ /* 0x000fe2000fffe03f */
[----:B------:R-:W-:Y:S01]  /*4290*/  WARPGROUP.ARRIVE ;  /* 0x00000000000079c5 */ /* 0x000fe20000000000 */
[----:B------:R-:W-:-:S07]  /*42a0*/  UMOV UR11, 0x40000040 ;  /* 0x40000040000b7882 */ /* 0x000fce0000000000 */
[----:B------:R-:W-:Y:S01]  /*42b0*/  QGMMA.64x192x32.F32.E4M3.E4M3 R24, R120, gdesc[UR8], RZ, !UPT, gsb0 ;  /* 0x02e0000878187df3 */ /* 0x000fe2000c0008ff */
[----:B------:R-:W-:Y:S01]  /*42c0*/  UIADD3 UR10, UR6, 0x602, URZ ;  /* 0x00000602060a7890 */ /* 0x000fe2000fffe03f */
[----:B------:R-:W-:Y:S01]  /*42d0*/  UMOV UR11, 0x40000040 ;  /* 0x40000040000b7882 */ /* 0x000fe20000000000 */
[----:B------:R-:W-:Y:S02]  /*42e0*/  WARPGROUP.DEPBAR.LE gsb0, 0x0 ;  /* 0x00008000000079c5 */ /* 0x000fe40000010000 */
[----:B------:R-:W-:-:S15]  /*42f0*/  WARPGROUP.ARRIVE ;  /* 0x00000000000079c5 */ /* 0x000fde0000000000 */
[----:B------:R-:W-:Y:S01]  /*4300*/  QGMMA.64x192x32.F32.E4M3.E4M3 R24, R124, gdesc[UR8], R24, gsb0 ;  /* 0x02e000087c187df3 */ /* 0x000fe20008000818 */
        /* <DEDUP_REMOVED lines=9> */
[----:B------:R-:W-:Y:S03]  /*43a0*/  QGMMA.64x192x32.F32.E4M3.E4M3 R24, R168, gdesc[UR8], R24, gsb0 ;  /* 0x02e00008a8187df3 */ /* 0x000fe60008000818 */
[----:B------:R-:W-:Y:S02]  /*43b0*/  WARPGROUP.DEPBAR.LE gsb0, 0x0 ;  /* 0x00008000000079c5 */ /* 0x000fe40000010000 */
[----:B------:R-:W-:Y:S05]  /*43c0*/  @!P0 BRA `(.L_x_21) ;  /* 0x0000000000048947 */ /* 0x000fea0003800000 */
[----:B------:R-:W-:Y:S01]  /*43d0*/  BPT.TRAP 0x1 ;  /* 0x000000040000795c */ /* 0x000fe20000300000 */
.L_x_21:
[----:B------:R-:W-:Y:S02]  /*43e0*/  UISETP.GT.U32.AND UP0, UPT, UR4, 0x1, UPT ;  /* 0x000000010400788c */ /* 0x000fe4000bf04070 */
[----:B------:R-:W-:-:S04]  /*43f0*/  UIADD3 UR5, UR36, 0x24028, URZ ;  /* 0x0002402824057890 */ /* 0x000fc8000fffe03f */
[----:B------:R-:W-:Y:S01]  /*4400*/  PLOP3.LUT P1, PT, PT, PT, UP0, 0x80, 0x0 ;  /* 0x000000000000781c */ /* 0x000fe20003f2f008 */
[----:B------:R-:W-:-:S09]  /*4410*/  UPRMT UR5, URZ, 0x654, UR5 ;  /* 0x000006543f057896 */ /* 0x000fd20008000005 */
[----:B------:R-:W-:Y:S03]  /*4420*/  SYNCS.ARRIVE.TRANS64.RED.A1T0 RZ, [UR5], RZ ;  /* 0x000000ffffff79a7 */ /* 0x000fe60008100405 */
[----:B------:R-:W-:Y:S05]  /*4430*/  @P1 BRA `(.L_x_22) ;  /* 0x0000000000041947 */ /* 0x000fea0003800000 */
[----:B------:R-:W-:Y:S01]  /*4440*/  BPT.TRAP 0x1 ;  /* 0x000000040000795c */ /* 0x000fe20000300000 */
.L_x_22:
[----:B-1----:R-:W1:Y:S02]  /*4450*/  LDC R8, c[0x0][0x28c] ;  /* 0x0000a300ff087b82 */ /* 0x002e640000000800 */
[----:B-1----:R-:W-:-:S13]  /*4460*/  ISETP.GE.AND P2, PT, R8, 0x81, PT ;  /* 0x000000810800780c */ /* 0x002fda0003f46270 */
[----:B------:R-:W-:Y:S05]  /*4470*/  @!P2 BRA `(.L_x_23) ;  /* 0x000000380088a947 */ /* 0x000fea0003800000 */
[----:B------:R-:W-:Y:S01]  /*4480*/  VIADD R8, R8, 0x7f ;  /* 0x0000007f08087836 */ /* 0x000fe20000000000 */
[----:B------:R-:W-:Y:S01]  /*4490*/  MOV R21, R4 ;  /* 0x0000000400157202 */ /* 0x000fe20000000f00 */
[----:B------:R-:W-:Y:S01]  /*44a0*/  IMAD.MOV.U32 R23, RZ, RZ, R3 ;  /* 0x000000ffff177224 */ /* 0x000fe200078e0003 */
[----:B------:R-:W-:Y:S01]  /*44b0*/  UMOV UR5, 0x2 ;  /* 0x0000000200057882 */ /* 0x000fe20000000000 */
[----:B------:R-:W-:Y:S01]  /*44c0*/  UMOV UR4, 0x1 ;  /* 0x0000000100047882 */ /* 0x000fe20000000000 */
[----:B------:R-:W-:Y:S01]  /*44d0*/  SHF.R.S32.HI R9, RZ, 0x1f, R8 ;  /* 0x0000001fff097819 */ /* 0x000fe20000011408 */
[----:B------:R-:W-:-:S03]  /*44e0*/  ULDC UR32, c[0x0][0x604] ;  /* 0x0001810000207ab9 */ /* 0x000fc60000000800 */
[----:B------:R-:W-:Y:S01]  /*44f0*/  LEA.HI R8, R9, R8, RZ, 0x7 ;  /* 0x0000000809087211 */ /* 0x000fe200078f38ff */
[----:B------:R-:W-:-:S03]  /*4500*/  IMAD.MOV.U32 R9, RZ, RZ, RZ ;  /* 0x000000ffff097224 */ /* 0x000fc600078e00ff */
[----:B------:R-:W-:-:S07]  /*4510*/  SHF.R.S32.HI R8, RZ, 0x7, R8 ;  /* 0x00000007ff087819 */ /* 0x000fce0000011408 */
.L_x_34:
[----:B------:R-:W-:-:S13]  /*4520*/  PLOP3.LUT P3, PT, PT, PT, UP1, 0x80, 0x0 ;  /* 0x000000000000781c */ /* 0x000fda0003f6f018 */
[----:B-1----:R-:W-:Y:S05]  /*4530*/  @!P3 BRA `(.L_x_24) ;  /* 0x000000000004b947 */ /* 0x002fea0003800000 */
[----:B------:R-:W-:Y:S01]  /*4540*/  BPT.TRAP 0x1 ;  /* 0x000000040000795c */ /* 0x000fe20000300000 */
.L_x_24:
[----:B------:R-:W-:Y:S01]  /*4550*/  ULEA UR7, UR5, UR36, 0x3 ;  /* 0x0000002405077291 */ /* 0x000fe2000f8e183f */
[----:B------:R-:W-:-:S08]  /*4560*/  SHF.L.U32 R3, R9, 0x1f, RZ ;  /* 0x0000001f09037819 */ /* 0x000fd000000006ff */
[----:B------:R-:W1:Y:S02]  /*4570*/  SYNCS.PHASECHK.TRANS64.TRYWAIT P2, [UR7+0x24000], R3 ;  /* 0x02400003ff0075a7 */ /* 0x000e640008040147 */
[----:B-1----:R-:W-:Y:S05]  /*4580*/  @!P2 BRA `(.L_x_25) ;  /* 0x000000700010a947 */ /* 0x002fea0003800000 */
.L_x_96:
[----:B------:R-:W-:Y:S01]  /*4590*/  UIMAD UR10, UR5, 0x600, UR6 ;  /* 0x00000600050a78a4 */ /* 0x000fe2000f8e0206 */
[----:B------:R-:W-:Y:S01]  /*45a0*/  WARPGROUP.ARRIVE ;  /* 0x00000000000079c5 */ /* 0x000fe20000000000 */
[----:B------:R-:W-:Y:S01]  /*45b0*/  UMOV UR11, 0x80000020 ;  /* 0x80000020000b7882 */ /* 0x000fe20000000000 */
[----:B------:R-:W-:Y:S01]  /*45c0*/  UMOV UR15, 0x80000020 ;  /* 0x80000020000f7882 */ /* 0x000fe20000000000 */
[----:B------:R-:W-:Y:S02]  /*45d0*/  UIADD3 UR14, UR10, 0x2, URZ ;  /* 0x000000020a0e7890 */ /* 0x000fe4000fffe03f */
[----:B------:R-:W-:Y:S01]  /*45e0*/  UIADD3 UR18, UR10, 0x200, URZ ;  /* 0x000002000a127890 */ /* 0x000fe2000fffe03f */
[----:B------:R-:W-:Y:S02]  /*45f0*/  UMOV UR19, 0x80000020 ;  /* 0x8000002000137882 */ /* 0x000fe40000000000 */
[----:B------:R-:W-:Y:S01]  /*4600*/  QGMMA.64x128x32.F32.E4M3.E4M3 R120, gdesc[UR8], RZ, !UPT, gsb0 ;  /* 0x01e00000087879f3 */ /* 0x000fe2000c0008ff */
[----:B------:R-:W-:Y:S01]  /*4610*/  UIADD3 UR22, UR10, 0x202, URZ ;  /* 0x000002020a167890 */ /* 0x000fe2000fffe03f */
[----:B------:R-:W-:Y:S01]  /*4620*/  UMOV UR23, 0x80000020 ;  /* 0x8000002000177882 */ /* 0x000fe20000000000 */
[----:B------:R-:W-:Y:S01]  /*4630*/  UIADD3 UR26, UR10, 0x400, URZ ;  /* 0x000004000a1a7890 */ /* 0x000fe2000fffe03f */
[----:B------:R-:W-:Y:S01]  /*4640*/  UMOV UR27, 0x80000020 ;  /* 0x80000020001b7882 */ /* 0x000fe20000000000 */
[----:B------:R-:W-:Y:S01]  /*4650*/  UIADD3 UR30, UR10, 0x402, URZ ;  /* 0x000004020a1e7890 */ /* 0x000fe2000fffe03f */
[----:B------:R-:W-:Y:S01]  /*4660*/  UMOV UR31, 0x80000020 ;  /* 0x80000020001f7882 */ /* 0x000fe20000000000 */
[----:B------:R-:W-:-:S04]  /*4670*/  UIADD3 UR5, UR5, 0x1, URZ ;  /* 0x0000000105057890 */ /* 0x000fc8000fffe03f */
[----:B------:R-:W-:-:S04]  /*4680*/  UISETP.NE.AND UP0, UPT, UR5, 0x5, UPT ;  /* 0x000000050500788c */ /* 0x000fc8000bf05270 */
[----:B------:R-:W-:Y:S02]  /*4690*/  USEL UR10, URZ, 0x1, UP0 ;  /* 0x000000013f0a7887 */ /* 0x000fe40008000000 */
[----:B------:R-:W-:-:S04]  /*46a0*/  USEL UR7, UR5, URZ, UP0 ;  /* 0x0000003f05077287 */ /* 0x000fc80008000000 */
[----:B------:R-:W-:Y:S01]  /*46b0*/  LOP3.LUT R9, R9, UR10, RZ, 0x3c, !PT ;  /* 0x0000000a09097c12 */ /* 0x000fe2000f8e3cff */
        /* <DEDUP_REMOVED lines=16> */
[----:B------:R-:W-:Y:S05]  /*47c0*/  @!P3 BRA `(.L_x_26) ;  /* 0x000000000004b947 */ /* 0x000fea0003800000 */
[----:B------:R-:W-:Y:S01]  /*47d0*/  BPT.TRAP 0x1 ;  /* 0x000000040000795c */ /* 0x000fe20000300000 */
.L_x_26:
[----:B-1----:R-:W-:Y:S01]  /*47e0*/  FMNMX R4, R120, R23, !PT ;  /* 0x0000001778047209 */ /* 0x002fe20007800000 */
[----:B------:R-:W-:-:S03]  /*47f0*/  ULEA UR5, UR7, UR36, 0x3 ;  /* 0x0000002407057291 */ /* 0x000fc6000f8e183f */
        /* <DEDUP_REMOVED lines=30> */
[----:B------:R-:W-:-:S05]  /*49e0*/  FMNMX R4, R181, R4, !PT ;  /* 0x00000004b5047209 */ /* 0x000fca0007800000 */
[----:B------:R-:W1:Y:S02]  /*49f0*/  SHFL.BFLY PT, R3, R4, 0x1, 0x1f ;  /* 0x0c201f0004037f89 */ /* 0x000e6400000e0000 */
[----:B-1----:R-:W-:Y:S02]  /*4a00*/  FMNMX R10, R4, R3, !PT ;  /* 0x00000003040a7209 */ /* 0x002fe40007800000 */
[----:B------:R-:W-:-:S03]  /*4a10*/  FMNMX R4, R122, R21, !PT ;  /* 0x000000157a047209 */ /* 0x000fc60007800000 */
[----:B------:R-:W1:Y:S01]  /*4a20*/  SHFL.BFLY PT, R3, R10, 0x2, 0x1f ;  /* 0x0c401f000a037f89 */ /* 0x000e6200000e0000 */
[----:B------:R-:W-:-:S04]  /*4a30*/  FMNMX R17, R123, R4, !PT ;  /* 0x000000047b117209 */ /* 0x000fc80007800000 */
[----:B------:R-:W-:-:S04]  /*4a40*/  FMNMX R4, R126, R17, !PT ;  /* 0x000000117e047209 */ /* 0x000fc80007800000 */
[----:B------:R-:W-:-:S04]  /*4a50*/  FMNMX R17, R127, R4, !PT ;  /* 0x000000047f117209 */ /* 0x000fc80007800000 */
[----:B------:R-:W-:-:S04]  /*4a60*/  FMNMX R4, R130, R17, !PT ;  /* 0x0000001182047209 */ /* 0x000fc80007800000 */
[----:B------:R-:W-:-:S04]  /*4a70*/  FMNMX R19, R131, R4, !PT ;  /* 0x0000000483137209 */ /* 0x000fc80007800000 */
[----:B------:R-:W-:Y:S02]  /*4a80*/  FMNMX R4, R134, R19, !PT ;  /* 0x0000001386047209 */ /* 0x000fe40007800000 */
[----:B-1----:R-:W-:Y:S02]  /*4a90*/  FMNMX R3, R10, R3, !PT ;  /* 0x000000030a037209 */ /* 0x002fe40007800000 */
[----:B------:R-:W-:Y:S02]  /*4aa0*/  FMNMX R19, R135, R4, !PT ;  /* 0x0000000487137209 */ /* 0x000fe40007800000 */
[C---:B------:R-:W-:Y:S02]  /*4ab0*/  FSETP.NEU.AND P2, PT, R3.reuse, -INF , PT ;  /* 0xff8000000300780b */ /* 0x040fe40003f4d000 */
[----:B------:R-:W-:Y:S02]  /*4ac0*/  FMNMX R4, R138, R19, !PT ;  /* 0x000000138a047209 */ /* 0x000fe40007800000 */
[----:B------:R-:W-:-:S05]  /*4ad0*/  FSEL R184, R3, RZ, P2 ;  /* 0x000000ff03b87208 */ /* 0x000fca0001000000 */
[C---:B------:R-:W-:Y:S01]  /*4ae0*/  FMUL R185, R184.reuse, UR32 ;  /* 0x00000020b8b97c20 */ /* 0x040fe20008400000 */
[----:B------:R-:W-:-:S03]  /*4af0*/  FADD R184, -R184, R23 ;  /* 0x00000017b8b87221 */ /* 0x000fc60000000100 */
[--C-:B------:R-:W-:Y:S01]  /*4b00*/  FFMA R121, R121, UR32, -R185.reuse ;  /* 0x0000002079797c23 */ /* 0x100fe200080008b9 */
[----:B------:R-:W-:-:S01]  /*4b10*/  FFMA R120, R120, UR32, -R185 ;  /* 0x0000002078787c23 */ /* 0x000fc200080008b9 */
[--C-:B------:R-:W-:Y:S01]  /*4b20*/  FFMA R124, R124, UR32, -R185.reuse ;  /* 0x000000207c7c7c23 */ /* 0x100fe200080008b9 */
[----:B------:R-:W-:-:S01]  /*4b30*/  FFMA R125, R125, UR32, -R185 ;  /* 0x000000207d7d7c23 */ /* 0x000fc200080008b9 */
[--C-:B------:R-:W-:Y:S01]  /*4b40*/  FFMA R13, R129, UR32, -R185.reuse ;  /* 0x00000020810d7c23 */ /* 0x100fe200080008b9 */
[----:B------:R-:W-:Y:S01]  /*4b50*/  FSETP.GEU.AND P6, PT, R121, -126, PT ;  /* 0xc2fc00007900780b */ /* 0x000fe20003fce000 */
[--C-:B------:R-:W-:Y:S01]  /*4b60*/  FFMA R12, R128, UR32, -R185.reuse ;  /* 0x00000020800c7c23 */ /* 0x100fe200080008b9 */
[----:B------:R-:W-:Y:S01]  /*4b70*/  FSETP.GEU.AND P5, PT, R120, -126, PT ;  /* 0xc2fc00007800780b */ /* 0x000fe20003fae000 */
[--C-:B------:R-:W-:Y:S01]  /*4b80*/  FFMA R14, R132, UR32, -R185.reuse ;  /* 0x00000020840e7c23 */ /* 0x100fe200080008b9 */
[----:B------:R-:W-:Y:S01]  /*4b90*/  FSETP.GEU.AND P2, PT, R124, -126, PT ;  /* 0xc2fc00007c00780b */ /* 0x000fe20003f4e000 */
[--C-:B------:R-:W-:Y:S01]  /*4ba0*/  FFMA R15, R133, UR32, -R185.reuse ;  /* 0x00000020850f7c23 */ /* 0x100fe200080008b9 */
[----:B------:R-:W-:Y:S01]  /*4bb0*/  FSETP.GEU.AND P3, PT, R125, -126, PT ;  /* 0xc2fc00007d00780b */ /* 0x000fe20003f6e000 */
[--C-:B------:R-:W-:Y:S01]  /*4bc0*/  FFMA R16, R136, UR32, -R185.reuse ;  /* 0x0000002088107c23 */ /* 0x100fe200080008b9 */
[----:B------:R-:W-:-:S01]  /*4bd0*/  FFMA R17, R140, UR32, -R185 ;  /* 0x000000208c117c23 */ /* 0x000fc200080008b9 */
[--C-:B------:R-:W-:Y:S01]  /*4be0*/  FFMA R18, R141, UR32, -R185.reuse ;  /* 0x000000208d127c23 */ /* 0x100fe200080008b9 */
[----:B------:R-:W-:-:S01]  /*4bf0*/  FFMA R19, R144, UR32, -R185 ;  /* 0x0000002090137c23 */ /* 0x000fc200080008b9 */
[--C-:B------:R-:W-:Y:S01]  /*4c00*/  FFMA R128, R157, UR32, -R185.reuse ;  /* 0x000000209d807c23 */ /* 0x100fe200080008b9 */
[----:B------:R-:W-:-:S01]  /*4c10*/  FFMA R132, R161, UR32, -R185 ;  /* 0x00000020a1847c23 */ /* 0x000fc200080008b9 */
[----:B------:R-:W-:Y:S01]  /*4c20*/  @!P6 FMUL R121, R121, 0.5 ;  /* 0x3f0000007979e820 */ /* 0x000fe20000400000 */
[----:B------:R-:W-:-:S01]  /*4c30*/  FFMA R164, R164, UR32, -R185 ;  /* 0x00000020a4a47c23 */ /* 0x000fc200080008b9 */
[----:B------:R-:W-:Y:S01]  /*4c40*/  @!P5 FMUL R120, R120, 0.5 ;  /* 0x3f0000007878d820 */ /* 0x000fe20000400000 */
[----:B------:R-:W-:-:S01]  /*4c50*/  FFMA R136, R165, UR32, -R185 ;  /* 0x00000020a5887c23 */ /* 0x000fc200080008b9 */
[----:B------:R1:W2:Y:S01]  /*4c60*/  MUFU.EX2 R22, R121 ;  /* 0x0000007900167308 */ /* 0x0002a20000000800 */
[----:B------:R-:W-:Y:S01]  /*4c70*/  @!P2 FMUL R124, R124, 0.5 ;  /* 0x3f0000007c7ca820 */ /* 0x000fe20000400000 */
[----:B------:R-:W-:Y:S01]  /*4c80*/  @!P3 FMUL R125, R125, 0.5 ;  /* 0x3f0000007d7db820 */ /* 0x000fe20000400000 */
[----:B------:R-:W-:-:S01]  /*4c90*/  FFMA R168, R168, UR32, -R185 ;  /* 0x00000020a8a87c23 */ /* 0x000fc200080008b9 */
[--C-:B------:R-:W-:Y:S01]  /*4ca0*/  FFMA R172, R172, UR32, -R185.reuse ;  /* 0x00000020acac7c23 */ /* 0x100fe200080008b9 */
[----:B------:R-:W-:-:S01]  /*4cb0*/  FFMA R157, R173, UR32, -R185 ;  /* 0x00000020ad9d7c23 */ /* 0x000fc200080008b9 */
[--C-:B------:R-:W-:Y:S01]  /*4cc0*/  FFMA R177, R177, UR32, -R185.reuse ;  /* 0x00000020b1b17c23 */ /* 0x100fe200080008b9 */
[----:B------:R-:W-:-:S01]  /*4cd0*/  FFMA R144, R176, UR32, -R185 ;  /* 0x00000020b0907c23 */ /* 0x000fc200080008b9 */
[----:B------:R3:W4:Y:S01]  /*4ce0*/  MUFU.EX2 R20, R120 ;  /* 0x0000007800147308 */ /* 0x0007220000000800 */
[----:B-1----:R-:W-:Y:S01]  /*4cf0*/  FMNMX R121, R139, R4, !PT ;  /* 0x000000048b797209 */ /* 0x002fe20007800000 */
[--C-:B------:R-:W-:Y:S01]  /*4d00*/  FFMA R180, R180, UR32, -R185.reuse ;  /* 0x00000020b4b47c23 */ /* 0x100fe200080008b9 */
[----:B------:R-:W-:-:S01]  /*4d10*/  FFMA R181, R181, UR32, -R185 ;  /* 0x00000020b5b57c23 */ /* 0x000fc200080008b9 */
[----:B------:R-:W-:Y:S01]  /*4d20*/  FMUL R184, R184, UR32 ;  /* 0x00000020b8b87c20 */ /* 0x000fe20008400000 */
[----:B------:R-:W-:Y:S01]  /*4d30*/  FMNMX R4, R142, R121, !PT ;  /* 0x000000798e047209 */ /* 0x000fe20007800000 */
[----:B------:R-:W-:-:S02]  /*4d40*/  FFMA R121, R145, UR32, -R185 ;  /* 0x0000002091797c23 */ /* 0x000fc400080008b9 */
[----:B------:R1:W5:Y:S01]  /*4d50*/  MUFU.EX2 R10, R124 ;  /* 0x0000007c000a7308 */ /* 0x0003620000000800 */
[----:B--2---:R-:W-:Y:S01]  /*4d60*/  @!P6 FMUL R22, R22, R22 ;  /* 0x000000161616e220 */ /* 0x004fe20000400000 */
[----:B------:R-:W-:Y:S01]  /*4d70*/  FSETP.GEU.AND P6, PT, R13, -126, PT ;  /* 0xc2fc00000d00780b */ /* 0x000fe20003fce000 */
[----:B---3--:R-:W-:-:S05]  /*4d80*/  FFMA R120, R137, UR32, -R185 ;  /* 0x0000002089787c23 */ /* 0x008fca00080008b9 */
[----:B------:R2:W3:Y:S01]  /*4d90*/  MUFU.EX2 R11, R125 ;  /* 0x0000007d000b7308 */ /* 0x0004e20000000800 */
[----:B----4-:R-:W-:Y:S01]  /*4da0*/  @!P5 FMUL R20, R20, R20 ;  /* 0x000000141414d220 */ /* 0x010fe20000400000 */
[----:B------:R-:W-:Y:S01]  /*4db0*/  FSETP.GEU.AND P5, PT, R12, -126, PT ;  /* 0xc2fc00000c00780b */ /* 0x000fe20003fae000 */
[----:B-1----:R-:W-:-:S04]  /*4dc0*/  FFMA R124, R148, UR32, -R185 ;  /* 0x00000020947c7c23 */ /* 0x002fc800080008b9 */
[----:B------:R-:W-:Y:S01]  /*4dd0*/  @!P6 FMUL R13, R13, 0.5 ;  /* 0x3f0000000d0de820 */ /* 0x000fe20000400000 */
[----:B-----5:R-:W-:Y:S01]  /*4de0*/  @!P2 FMUL R10, R10, R10 ;  /* 0x0000000a0a0aa220 */ /* 0x020fe20000400000 */
[----:B------:R-:W-:Y:S02]  /*4df0*/  FSETP.GEU.AND P2, PT, R14, -126, PT ;  /* 0xc2fc00000e00780b */ /* 0x000fe40003f4e000 */
[----:B--2---:R-:W-:Y:S02]  /*4e00*/  FMNMX R125, R143, R4, !PT ;  /* 0x000000048f7d7209 */ /* 0x004fe40007800000 */
[----:B------:R-:W1:Y:S02]  /*4e10*/  MUFU.EX2 R13, R13 ;  /* 0x0000000d000d7308 */ /* 0x000e640000000800 */
[----:B------:R-:W-:Y:S01]  /*4e20*/  @!P5 FMUL R12, R12, 0.5 ;  /* 0x3f0000000c0cd820 */ /* 0x000fe20000400000 */
[----:B------:R-:W-:Y:S01]  /*4e30*/  FMNMX R4, R146, R125, !PT ;  /* 0x0000007d92047209 */ /* 0x000fe20007800000 */
[----:B---3--:R-:W-:Y:S01]  /*4e40*/  @!P3 FMUL R11, R11, R11 ;  /* 0x0000000b0b0bb220 */ /* 0x008fe20000400000 */
[----:B------:R-:W-:-:S02]  /*4e50*/  FSETP.GEU.AND P3, PT, R15, -126, PT ;  /* 0xc2fc00000f00780b */ /* 0x000fc40003f6e000 */
[----:B------:R-:W-:Y:S01]  /*4e60*/  FMNMX R125, R147, R4, !PT ;  /* 0x00000004937d7209 */ /* 0x000fe20007800000 */
[----:B------:R-:W2:Y:S01]  /*4e70*/  MUFU.EX2 R12, R12 ;  /* 0x0000000c000c7308 */ /* 0x000ea20000000800 */
[----:B------:R-:W-:Y:S02]  /*4e80*/  @!P2 FMUL R14, R14, 0.5 ;  /* 0x3f0000000e0ea820 */ /* 0x000fe40000400000 */
[----:B------:R-:W-:Y:S01]  /*4e90*/  FMNMX R4, R150, R125, !PT ;  /* 0x0000007d96047209 */ /* 0x000fe20007800000 */
[----:B------:R-:W-:-:S03]  /*4ea0*/  FFMA R125, R149, UR32, -R185 ;  /* 0x00000020957d7c23 */ /* 0x000fc600080008b9 */
[----:B------:R-:W-:Y:S01]  /*4eb0*/  FMNMX R129, R151, R4, !PT ;  /* 0x0000000497817209 */ /* 0x000fe20007800000 */
[----:B------:R-:W3:Y:S01]  /*4ec0*/  MUFU.EX2 R14, R14 ;  /* 0x0000000e000e7308 */ /* 0x000ee20000000800 */
[----:B-1----:R-:W-:Y:S01]  /*4ed0*/  @!P6 FMUL R13, R13, R13 ;  /* 0x0000000d0d0de220 */ /* 0x002fe20000400000 */
[----:B------:R-:W-:Y:S01]  /*4ee0*/  @!P3 FMUL R15, R15, 0.5 ;  /* 0x3f0000000f0fb820 */ /* 0x000fe20000400000 */
[----:B------:R-:W-:Y:S02]  /*4ef0*/  FSETP.GEU.AND P6, PT, R120, -126, PT ;  /* 0xc2fc00007800780b */ /* 0x000fe40003fce000 */
[----:B------:R-:W-:Y:S01]  /*4f00*/  FMNMX R4, R154, R129, !PT ;  /* 0x000000819a047209 */ /* 0x000fe20007800000 */
[----:B------:R-:W-:-:S02]  /*4f10*/  FFMA R129, R152, UR32, -R185 ;  /* 0x0000002098817c23 */ /* 0x000fc400080008b9 */
[----:B------:R-:W1:Y:S01]  /*4f20*/  MUFU.EX2 R15, R15 ;  /* 0x0000000f000f7308 */ /* 0x000e620000000800 */
[----:B--2---:R-:W-:Y:S01]  /*4f30*/  @!P5 FMUL R12, R12, R12 ;  /* 0x0000000c0c0cd220 */ /* 0x004fe20000400000 */
[----:B------:R-:W-:-:S02]  /*4f40*/  FSETP.GEU.AND P5, PT, R16, -126, PT ;  /* 0xc2fc00001000780b */ /* 0x000fc40003fae000 */
[----:B------:R-:W-:-:S04]  /*4f50*/  FMNMX R133, R155, R4, !PT ;  /* 0x000000049b857209 */ /* 0x000fc80007800000 */
[----:B------:R-:W-:Y:S01]  /*4f60*/  @!P6 FMUL R120, R120, 0.5 ;  /* 0x3f0000007878e820 */ /* 0x000fe20000400000 */
[----:B---3--:R-:W-:Y:S01]  /*4f70*/  @!P2 FMUL R14, R14, R14 ;  /* 0x0000000e0e0ea220 */ /* 0x008fe20000400000 */
[----:B------:R-:W-:Y:S02]  /*4f80*/  FSETP.GEU.AND P2, PT, R17, -126, PT ;  /* 0xc2fc00001100780b */ /* 0x000fe40003f4e000 */
[----:B------:R-:W-:Y:S01]  /*4f90*/  FMNMX R4, R158, R133, !PT ;  /* 0x000000859e047209 */ /* 0x000fe20007800000 */
[--C-:B------:R-:W-:Y:S01]  /*4fa0*/  FFMA R133, R153, UR32, -R185.reuse ;  /* 0x0000002099857c23 */ /* 0x100fe200080008b9 */
[----:B------:R-:W2:Y:S01]  /*4fb0*/  MUFU.EX2 R120, R120 ;  /* 0x0000007800787308 */ /* 0x000ea20000000800 */
[----:B------:R-:W-:Y:S01]  /*4fc0*/  @!P5 FMUL R16, R16, 0.5 ;  /* 0x3f0000001010d820 */ /* 0x000fe20000400000 */
[----:B------:R-:W-:Y:S01]  /*4fd0*/  FMNMX R137, R159, R4, !PT ;  /* 0x000000049f897209 */ /* 0x000fe20007800000 */
[----:B-1----:R-:W-:Y:S01]  /*4fe0*/  @!P3 FMUL R15, R15, R15 ;  /* 0x0000000f0f0fb220 */ /* 0x002fe20000400000 */
[----:B------:R-:W-:Y:S01]  /*4ff0*/  FSETP.GEU.AND P3, PT, R18, -126, PT ;  /* 0xc2fc00001200780b */ /* 0x000fe20003f6e000 */
[----:B------:R-:W-:-:S01]  /*5000*/  FFMA R153, R169, UR32, -R185 ;  /* 0x00000020a9997c23 */ /* 0x000fc200080008b9 */
[----:B------:R-:W-:Y:S01]  /*5010*/  FMNMX R4, R162, R137, !PT ;  /* 0x00000089a2047209 */ /* 0x000fe20007800000 */
[----:B------:R-:W-:-:S01]  /*5020*/  FFMA R137, R156, UR32, -R185 ;  /* 0x000000209c897c23 */ /* 0x000fc200080008b9 */
[----:B------:R-:W1:Y:S01]  /*5030*/  MUFU.EX2 R16, R16 ;  /* 0x0000001000107308 */ /* 0x000e620000000800 */
[----:B------:R-:W-:Y:S01]  /*5040*/  @!P2 FMUL R17, R17, 0.5 ;  /* 0x3f0000001111a820 */ /* 0x000fe20000400000 */
[----:B------:R-:W-:-:S04]  /*5050*/  FMNMX R141, R163, R4, !PT ;  /* 0x00000004a38d7209 */ /* 0x000fc80007800000 */
[----:B------:R-:W-:Y:S02]  /*5060*/  FMNMX R4, R166, R141, !PT ;  /* 0x0000008da6047209 */ /* 0x000fe40007800000 */
[----:B------:R-:W3:Y:S01]  /*5070*/  MUFU.EX2 R17, R17 ;  /* 0x0000001100117308 */ /* 0x000ee20000000800 */
[----:B------:R-:W-:Y:S01]  /*5080*/  @!P3 FMUL R18, R18, 0.5 ;  /* 0x3f0000001212b820 */ /* 0x000fe20000400000 */
[----:B--2---:R-:W-:Y:S01]  /*5090*/  @!P6 FMUL R120, R120, R120 ;  /* 0x000000787878e220 */ /* 0x004fe20000400000 */
[----:B------:R-:W-:Y:S02]  /*50a0*/  FSETP.GEU.AND P6, PT, R121, -126, PT ;  /* 0xc2fc00007900780b */ /* 0x000fe40003fce000 */
[----:B------:R-:W-:-:S03]  /*50b0*/  FMNMX R141, R167, R4, !PT ;  /* 0x00000004a78d7209 */ /* 0x000fc60007800000 */
[----:B------:R-:W2:Y:S01]  /*50c0*/  MUFU.EX2 R18, R18 ;  /* 0x0000001200127308 */ /* 0x000ea20000000800 */
[----:B-1----:R-:W-:Y:S01]  /*50d0*/  @!P5 FMUL R16, R16, R16 ;  /* 0x000000101010d220 */ /* 0x002fe20000400000 */
[----:B------:R-:W-:Y:S02]  /*50e0*/  FSETP.GEU.AND P5, PT, R19, -126, PT ;  /* 0xc2fc00001300780b */ /* 0x000fe40003fae000 */
[----:B------:R-:W-:Y:S01]  /*50f0*/  FMNMX R4, R170, R141, !PT ;  /* 0x0000008daa047209 */ /* 0x000fe20007800000 */
[----:B------:R-:W-:-:S03]  /*5100*/  FFMA R141, R160, UR32, -R185 ;  /* 0x00000020a08d7c23 */ /* 0x000fc600080008b9 */
[----:B------:R-:W-:Y:S01]  /*5110*/  @!P6 FMUL R121, R121, 0.5 ;  /* 0x3f0000007979e820 */ /* 0x000fe20000400000 */
[----:B---3--:R-:W-:Y:S01]  /*5120*/  @!P2 FMUL R17, R17, R17 ;  /* 0x000000111111a220 */ /* 0x008fe20000400000 */
[----:B------:R-:W-:Y:S02]  /*5130*/  FSETP.GEU.AND P2, PT, R124, -126, PT ;  /* 0xc2fc00007c00780b */ /* 0x000fe40003f4e000 */
[----:B------:R-:W-:Y:S02]  /*5140*/  FMNMX R145, R171, R4, !PT ;  /* 0x00000004ab917209 */ /* 0x000fe40007800000 */
[----:B------:R-:W1:Y:S01]  /*5150*/  MUFU.EX2 R121, R121 ;  /* 0x0000007900797308 */ /* 0x000e620000000800 */
[----:B------:R-:W-:Y:S01]  /*5160*/  @!P5 FMUL R19, R19, 0.5 ;  /* 0x3f0000001313d820 */ /* 0x000fe20000400000 */
[----:B------:R-:W-:Y:S01]  /*5170*/  FMNMX R4, R174, R145, !PT ;  /* 0x00000091ae047209 */ /* 0x000fe20007800000 */
[----:B--2---:R-:W-:Y:S01]  /*5180*/  @!P3 FMUL R18, R18, R18 ;  /* 0x000000121212b220 */ /* 0x004fe20000400000 */
[----:B------:R-:W-:-:S02]  /*5190*/  FSETP.GEU.AND P3, PT, R125, -126, PT ;  /* 0xc2fc00007d00780b */ /* 0x000fc40003f6e000 */
[----:B------:R-:W-:Y:S02]  /*51a0*/  FMNMX R145, R175, R4, !PT ;  /* 0x00000004af917209 */ /* 0x000fe40007800000 */
[----:B------:R-:W2:Y:S01]  /*51b0*/  MUFU.EX2 R19, R19 ;  /* 0x0000001300137308 */ /* 0x000ea20000000800 */
[----:B------:R-:W-:Y:S01]  /*51c0*/  @!P2 FMUL R124, R124, 0.5 ;  /* 0x3f0000007c7ca820 */ /* 0x000fe20000400000 */
[----:B------:R-:W-:-:S04]  /*51d0*/  FMNMX R4, R178, R145, !PT ;  /* 0x00000091b2047209 */ /* 0x000fc80007800000 */
[----:B------:R-:W-:Y:S02]  /*51e0*/  FMNMX R145, R179, R4, !PT ;  /* 0x00000004b3917209 */ /* 0x000fe40007800000 */
[----:B------:R-:W3:Y:S01]  /*51f0*/  MUFU.EX2 R124, R124 ;  /* 0x0000007c007c7308 */ /* 0x000ee20000000800 */
[----:B------:R-:W-:Y:S01]  /*5200*/  @!P3 FMUL R125, R125, 0.5 ;  /* 0x3f0000007d7db820 */ /* 0x000fe20000400000 */
[----:B-1----:R-:W-:Y:S01]  /*5210*/  @!P6 FMUL R121, R121, R121 ;  /* 0x000000797979e220 */ /* 0x002fe20000400000 */
[----:B------:R-:W-:Y:S02]  /*5220*/  FSETP.GEU.AND P6, PT, R133, -126, PT ;  /* 0xc2fc00008500780b */ /* 0x000fe40003fce000 */
[----:B------:R-:W-:-:S03]  /*5230*/  FMNMX R4, R182, R145, !PT ;  /* 0x00000091b6047209 */ /* 0x000fc60007800000 */
[----:B------:R-:W1:Y:S01]  /*5240*/  MUFU.EX2 R125, R125 ;  /* 0x0000007d007d7308 */ /* 0x000e620000000800 */
[----:B--2---:R-:W-:Y:S01]  /*5250*/  @!P5 FMUL R19, R19, R19 ;  /* 0x000000131313d220 */ /* 0x004fe20000400000 */
[----:B------:R-:W-:Y:S02]  /*5260*/  FSETP.GEU.AND P5, PT, R129, -126, PT ;  /* 0xc2fc00008100780b */ /* 0x000fe40003fae000 */
[----:B------:R-:W-:-:S04]  /*5270*/  FMNMX R4, R183, R4, !PT ;  /* 0x00000004b7047209 */ /* 0x000fc80007800000 */
[----:B------:R-:W-:Y:S01]  /*5280*/  @!P6 FMUL R133, R133, 0.5 ;  /* 0x3f0000008585e820 */ /* 0x000fe20000400000 */
[----:B---3--:R-:W-:Y:S01]  /*5290*/  @!P2 FMUL R124, R124, R124 ;  /* 0x0000007c7c7ca220 */ /* 0x008fe20000400000 */
[----:B------:R-:W-:Y:S01]  /*52a0*/  FSETP.GEU.AND P2, PT, R137, -126, PT ;  /* 0xc2fc00008900780b */ /* 0x000fe20003f4e000 */
[----:B------:R-:W2:Y:S03]  /*52b0*/  SHFL.BFLY PT, R149, R4, 0x1, 0x1f ;  /* 0x0c201f0004957f89 */ /* 0x000ea600000e0000 */
[----:B------:R-:W3:Y:S01]  /*52c0*/  MUFU.EX2 R133, R133 ;  /* 0x0000008500857308 */ /* 0x000ee20000000800 */
[----:B------:R-:W-:Y:S01]  /*52d0*/  @!P5 FMUL R129, R129, 0.5 ;  /* 0x3f0000008181d820 */ /* 0x000fe20000400000 */
[----:B-1----:R-:W-:Y:S01]  /*52e0*/  @!P3 FMUL R125, R125, R125 ;  /* 0x0000007d7d7db220 */ /* 0x002fe20000400000 */
[----:B------:R-:W-:-:S05]  /*52f0*/  FSETP.GEU.AND P3, PT, R128, -126, PT ;  /* 0xc2fc00008000780b */ /* 0x000fca0003f6e000 */
[----:B------:R-:W1:Y:S01]  /*5300*/  MUFU.EX2 R129, R129 ;  /* 0x0000008100817308 */ /* 0x000e620000000800 */
[----:B------:R-:W-:-:S07]  /*5310*/  @!P2 FMUL R137, R137, 0.5 ;  /* 0x3f0000008989a820 */ /* 0x000fce0000400000 */
[----:B------:R-:W4:Y:S01]  /*5320*/  MUFU.EX2 R137, R137 ;  /* 0x0000008900897308 */ /* 0x000f220000000800 */
[----:B------:R-:W-:Y:S01]  /*5330*/  @!P3 FMUL R128, R128, 0.5 ;  /* 0x3f0000008080b820 */ /* 0x000fe20000400000 */
[----:B---3--:R-:W-:Y:S01]  /*5340*/  @!P6 FMUL R133, R133, R133 ;  /* 0x000000858585e220 */ /* 0x008fe20000400000 */
[----:B------:R-:W-:Y:S02]  /*5350*/  FSETP.GEU.AND P6, PT, R132, -126, PT ;  /* 0xc2fc00008400780b */ /* 0x000fe40003fce000 */
[----:B--2---:R-:W-:-:S03]  /*5360*/  FMNMX R4, R4, R149, !PT ;  /* 0x0000009504047209 */ /* 0x004fc60007800000 */
[----:B------:R-:W2:Y:S01]  /*5370*/  MUFU.EX2 R128, R128 ;  /* 0x0000008000807308 */ /* 0x000ea20000000800 */
[----:B-1----:R-:W-:Y:S01]  /*5380*/  @!P5 FMUL R129, R129, R129 ;  /* 0x000000818181d220 */ /* 0x002fe20000400000 */
[----:B------:R-:W-:Y:S01]  /*5390*/  FSETP.GEU.AND P5, PT, R141, -126, PT ;  /* 0xc2fc00008d00780b */ /* 0x000fe20003fae000 */
[----:B------:R-:W1:Y:S02]  /*53a0*/  SHFL.BFLY PT, R161, R4, 0x2, 0x1f ;  /* 0x0c401f0004a17f89 */ /* 0x000e6400000e0000 */
[----:B------:R-:W-:-:S01]  /*53b0*/  FADD R23, R20, R129 ;  /* 0x0000008114177221 */ /* 0x000fc20000000000 */
[----:B------:R-:W-:Y:S02]  /*53c0*/  F2FP.SATFINITE.E4M3.F32.PACK_AB_MERGE_C R129, RZ, R129, RZ ;  /* 0x00000081ff81723e */ /* 0x000fe400048070ff */
[----:B------:R-:W-:Y:S01]  /*53d0*/  @!P6 FMUL R132, R132, 0.5 ;  /* 0x3f0000008484e820 */ /* 0x000fe20000400000 */
[----:B----4-:R-:W-:Y:S01]  /*53e0*/  @!P2 FMUL R137, R137, R137 ;  /* 0x000000898989a220 */ /* 0x010fe20000400000 */
[----:B------:R-:W-:-:S02]  /*53f0*/  FSETP.GEU.AND P2, PT, R164, -126, PT ;  /* 0xc2fc0000a400780b */ /* 0x000fc40003f4e000 */
[----:B------:R-:W-:Y:S02]  /*5400*/  LOP3.LUT R129, R129, 0xff, RZ, 0xc0, !PT ;  /* 0x000000ff81817812 */ /* 0x000fe400078ec0ff */
[----:B------:R-:W3:Y:S01]  /*5410*/  MUFU.EX2 R132, R132 ;  /* 0x0000008400847308 */ /* 0x000ee20000000800 */
[----:B------:R-:W-:Y:S01]  /*5420*/  @!P5 FMUL R141, R141, 0.5 ;  /* 0x3f0000008d8dd820 */ /* 0x000fe20000400000 */
[----:B--2---:R-:W-:Y:S01]  /*5430*/  @!P3 FMUL R128, R128, R128 ;  /* 0x000000808080b220 */ /* 0x004fe20000400000 */
[----:B------:R-:W-:-:S05]  /*5440*/  FSETP.GEU.AND P3, PT, R136, -126, PT ;  /* 0xc2fc00008800780b */ /* 0x000fca0003f6e000 */
[----:B------:R-:W2:Y:S01]  /*5450*/  MUFU.EX2 R141, R141 ;  /* 0x0000008d008d7308 */ /* 0x000ea20000000800 */
[----:B------:R-:W-:Y:S01]  /*5460*/  @!P2 FMUL R164, R164, 0.5 ;  /* 0x3f000000a4a4a820 */ /* 0x000fe20000400000 */
[----:B-1----:R-:W-:-:S06]  /*5470*/  FMNMX R4, R4, R161, !PT ;  /* 0x000000a104047209 */ /* 0x002fcc0007800000 */
[----:B------:R-:W1:Y:S01]  /*5480*/  MUFU.EX2 R145, R164 ;  /* 0x000000a400917308 */ /* 0x000e620000000800 */
[----:B------:R-:W-:Y:S01]  /*5490*/  @!P3 FMUL R136, R136, 0.5 ;  /* 0x3f0000008888b820 */ /* 0x000fe20000400000 */
[----:B---3--:R-:W-:Y:S01]  /*54a0*/  @!P6 FMUL R132, R132, R132 ;  /* 0x000000848484e220 */ /* 0x008fe20000400000 */
[----:B------:R-:W-:-:S05]  /*54b0*/  FSETP.GEU.AND P6, PT, R153, -126, PT ;  /* 0xc2fc00009900780b */ /* 0x000fca0003fce000 */
[----:B------:R-:W3:Y:S01]  /*54c0*/  MUFU.EX2 R136, R136 ;  /* 0x0000008800887308 */ /* 0x000ee20000000800 */
[----:B--2---:R-:W-:Y:S01]  /*54d0*/  @!P5 FMUL R141, R141, R141 ;  /* 0x0000008d8d8dd220 */ /* 0x004fe20000400000 */
[----:B------:R-:W-:-:S06]  /*54e0*/  FSETP.GEU.AND P5, PT, R168, -126, PT ;  /* 0xc2fc0000a800780b */ /* 0x000fcc0003fae000 */
[----:B------:R-:W-:Y:S01]  /*54f0*/  @!P6 FMUL R153, R153, 0.5 ;  /* 0x3f0000009999e820 */ /* 0x000fe20000400000 */
[----:B-1----:R-:W-:Y:S01]  /*5500*/  @!P2 FMUL R145, R145, R145 ;  /* 0x000000919191a220 */ /* 0x002fe20000400000 */
[----:B------:R-:W-:-:S04]  /*5510*/  FSETP.GEU.AND P2, PT, R172, -126, PT ;  /* 0xc2fc0000ac00780b */ /* 0x000fc80003f4e000 */
[----:B------:R-:W1:Y:S01]  /*5520*/  MUFU.EX2 R153, R153 ;  /* 0x0000009900997308 */ /* 0x000e620000000800 */
[----:B------:R-:W-:Y:S01]  /*5530*/  @!P5 FMUL R168, R168, 0.5 ;  /* 0x3f000000a8a8d820 */ /* 0x000fe20000400000 */
[----:B---3--:R-:W-:Y:S01]  /*5540*/  @!P3 FMUL R136, R136, R136 ;  /* 0x000000888888b220 */ /* 0x008fe20000400000 */
[----:B------:R-:W-:-:S05]  /*5550*/  FSETP.GEU.AND P3, PT, R157, -126, PT ;  /* 0xc2fc00009d00780b */ /* 0x000fca0003f6e000 */
[----:B------:R-:W2:Y:S01]  /*5560*/  MUFU.EX2 R149, R168 ;  /* 0x000000a800957308 */ /* 0x000ea20000000800 */
[----:B------:R-:W-:-:S07]  /*5570*/  @!P2 FMUL R172, R172, 0.5 ;  /* 0x3f000000acaca820 */ /* 0x000fce0000400000 */
[----:B------:R-:W3:Y:S01]  /*5580*/  MUFU.EX2 R140, R172 ;  /* 0x000000ac008c7308 */ /* 0x000ee20000000800 */
[----:B------:R-:W-:Y:S01]  /*5590*/  @!P3 FMUL R157, R157, 0.5 ;  /* 0x3f0000009d9db820 */ /* 0x000fe20000400000 */
[----:B-1----:R-:W-:Y:S01]  /*55a0*/  @!P6 FMUL R153, R153, R153 ;  /* 0x000000999999e220 */ /* 0x002fe20000400000 */
[----:B------:R-:W-:-:S05]  /*55b0*/  FSETP.GEU.AND P6, PT, R177, -126, PT ;  /* 0xc2fc0000b100780b */ /* 0x000fca0003fce000 */
[----:B------:R-:W1:Y:S01]  /*55c0*/  MUFU.EX2 R157, R157 ;  /* 0x0000009d009d7308 */ /* 0x000e620000000800 */
[----:B--2---:R-:W-:Y:S01]  /*55d0*/  @!P5 FMUL R149, R149, R149 ;  /* 0x000000959595d220 */ /* 0x004fe20000400000 */
[----:B------:R-:W-:-:S06]  /*55e0*/  FSETP.GEU.AND P5, PT, R144, -126, PT ;  /* 0xc2fc00009000780b */ /* 0x000fcc0003fae000 */
[----:B------:R-:W-:Y:S01]  /*55f0*/  @!P6 FMUL R177, R177, 0.5 ;  /* 0x3f000000b1b1e820 */ /* 0x000fe20000400000 */
[----:B---3--:R-:W-:Y:S01]  /*5600*/  @!P2 FMUL R140, R140, R140 ;  /* 0x0000008c8c8ca220 */ /* 0x008fe20000400000 */
[----:B------:R-:W-:Y:S02]  /*5610*/  FSETP.NEU.AND P2, PT, R4, -INF , PT ;  /* 0xff8000000400780b */ /* 0x000fe40003f4d000 */
[----:B------:R-:W2:Y:S01]  /*5620*/  MUFU.EX2 R148, R177 ;  /* 0x000000b100947308 */ /* 0x000ea20000000800 */
[----:B------:R-:W-:-:S01]  /*5630*/  FADD R173, R17, R140 ;  /* 0x0000008c11ad7221 */ /* 0x000fc20000000000 */
[----:B------:R-:W-:Y:S01]  /*5640*/  FSEL R168, R4, RZ, P2 ;  /* 0x000000ff04a87208 */ /* 0x000fe20001000000 */
[----:B------:R-:W-:Y:S01]  /*5650*/  @!P5 FMUL R144, R144, 0.5 ;  /* 0x3f0000009090d820 */ /* 0x000fe20000400000 */
[----:B------:R-:W-:Y:S01]  /*5660*/  FSETP.GEU.AND P2, PT, R180, -126, PT ;  /* 0xc2fc0000b400780b */ /* 0x000fe20003f4e000 */
[----:B-1----:R-:W-:Y:S01]  /*5670*/  @!P3 FMUL R157, R157, R157 ;  /* 0x0000009d9d9db220 */ /* 0x002fe20000400000 */
[----:B------:R-:W-:Y:S01]  /*5680*/  FSETP.GEU.AND P3, PT, R181, -126, PT ;  /* 0xc2fc0000b500780b */ /* 0x000fe20003f6e000 */
[C---:B------:R-:W-:Y:S01]  /*5690*/  FMUL R156, R168.reuse, UR32 ;  /* 0x00000020a89c7c20 */ /* 0x040fe20008400000 */
[----:B------:R-:W-:Y:S01]  /*56a0*/  FADD R21, -R168, R21 ;  /* 0x00000015a8157221 */ /* 0x000fe20000000100 */
[----:B------:R-:W1:Y:S01]  /*56b0*/  MUFU.EX2 R144, R144 ;  /* 0x0000009000907308 */ /* 0x000e620000000800 */
[----:B------:R-:W-:Y:S01]  /*56c0*/  F2FP.SATFINITE.E4M3.F32.PACK_AB_MERGE_C R140, RZ, R140, RZ ;  /* 0x0000008cff8c723e */ /* 0x000fe200048070ff */
[--C-:B------:R-:W-:Y:S01]  /*56d0*/  FFMA R160, R123, UR32, -R156.reuse ;  /* 0x000000207ba07c23 */ /* 0x100fe2000800089c */
[----:B------:R-:W-:-:S01]  /*56e0*/  FFMA R152, R122, UR32, -R156 ;  /* 0x000000207a987c23 */ /* 0x000fc2000800089c */
[--C-:B------:R-:W-:Y:S01]  /*56f0*/  FFMA R164, R126, UR32, -R156.reuse ;  /* 0x000000207ea47c23 */ /* 0x100fe2000800089c */
[----:B------:R-:W-:-:S01]  /*5700*/  FFMA R165, R127, UR32, -R156 ;  /* 0x000000207fa57c23 */ /* 0x000fc2000800089c */
[--C-:B------:R-:W-:Y:S01]  /*5710*/  FFMA R169, R130, UR32, -R156.reuse ;  /* 0x0000002082a97c23 */ /* 0x100fe2000800089c */
[----:B------:R-:W-:-:S01]  /*5720*/  FFMA R172, R151, UR32, -R156 ;  /* 0x0000002097ac7c23 */ /* 0x000fc2000800089c */
[----:B------:R-:W-:Y:S01]  /*5730*/  @!P2 FMUL R180, R180, 0.5 ;  /* 0x3f000000b4b4a820 */ /* 0x000fe20000400000 */
[----:B--2---:R-:W-:Y:S01]  /*5740*/  @!P6 FMUL R148, R148, R148 ;  /* 0x000000949494e220 */ /* 0x004fe20000400000 */
[----:B------:R-:W-:Y:S01]  /*5750*/  @!P3 FMUL R181, R181, 0.5 ;  /* 0x3f000000b5b5b820 */ /* 0x000fe20000400000 */
[----:B------:R-:W-:Y:S01]  /*5760*/  FSETP.GEU.AND P6, PT, R160, -126, PT ;  /* 0xc2fc0000a000780b */ /* 0x000fe20003fce000 */
[----:B------:R2:W3:Y:S01]  /*5770*/  MUFU.EX2 R161, R180 ;  /* 0x000000b400a17308 */ /* 0x0004e20000000800 */
[----:B------:R-:W-:-:S01]  /*5780*/  FFMA R162, R162, UR32, -R156 ;  /* 0x00000020a2a27c23 */ /* 0x000fc2000800089c */
[--C-:B------:R-:W-:Y:S01]  /*5790*/  FFMA R166, R166, UR32, -R156.reuse ;  /* 0x00000020a6a67c23 */ /* 0x100fe2000800089c */
[----:B------:R-:W-:-:S01]  /*57a0*/  FFMA R170, R170, UR32, -R156 ;  /* 0x00000020aaaa7c23 */ /* 0x000fc2000800089c */
[--C-:B------:R-:W-:Y:S01]  /*57b0*/  FFMA R174, R174, UR32, -R156.reuse ;  /* 0x00000020aeae7c23 */ /* 0x100fe2000800089c */
[----:B-1----:R-:W-:Y:S01]  /*57c0*/  @!P5 FMUL R144, R144, R144 ;  /* 0x000000909090d220 */ /* 0x002fe20000400000 */
[----:B------:R-:W-:Y:S01]  /*57d0*/  FSETP.GEU.AND P5, PT, R152, -126, PT ;  /* 0xc2fc00009800780b */ /* 0x000fe20003fae000 */
[----:B------:R-:W-:-:S01]  /*57e0*/  FFMA R171, R171, UR32, -R156 ;  /* 0x00000020abab7c23 */ /* 0x000fc2000800089c */
[----:B------:R-:W1:Y:S01]  /*57f0*/  MUFU.EX2 R122, R181 ;  /* 0x000000b5007a7308 */ /* 0x000e620000000800 */
[----:B------:R-:W-:-:S01]  /*5800*/  FFMA R178, R178, UR32, -R156 ;  /* 0x00000020b2b27c23 */ /* 0x000fc2000800089c */
[--C-:B------:R-:W-:Y:S01]  /*5810*/  FFMA R179, R179, UR32, -R156.reuse ;  /* 0x00000020b3b37c23 */ /* 0x100fe2000800089c */
[----:B--2---:R-:W-:-:S01]  /*5820*/  FFMA R180, R175, UR32, -R156 ;  /* 0x00000020afb47c23 */ /* 0x004fc2000800089c */
[----:B------:R-:W-:Y:S01]  /*5830*/  @!P6 FMUL R160, R160, 0.5 ;  /* 0x3f000000a0a0e820 */ /* 0x000fe20000400000 */
[----:B------:R-:W-:-:S01]  /*5840*/  FFMA R182, R182, UR32, -R156 ;  /* 0x00000020b6b67c23 */ /* 0x000fc2000800089c */
[----:B------:R-:W-:Y:S01]  /*5850*/  FFMA R183, R183, UR32, -R156 ;  /* 0x00000020b7b77c23 */ /* 0x000fe2000800089c */
[----:B------:R-:W-:-:S01]  /*5860*/  FADD R175, R121, R148 ;  /* 0x0000009479af7221 */ /* 0x000fc20000000000 */
[----:B------:R2:W4:Y:S01]  /*5870*/  MUFU.EX2 R126, R160 ;  /* 0x000000a0007e7308 */ /* 0x0005220000000800 */
[----:B---3--:R-:W-:Y:S01]  /*5880*/  @!P2 FMUL R161, R161, R161 ;  /* 0x000000a1a1a1a220 */ /* 0x008fe20000400000 */
[----:B------:R-:W-:Y:S01]  /*5890*/  FSETP.GEU.AND P2, PT, R164, -126, PT ;  /* 0xc2fc0000a400780b */ /* 0x000fe20003f4e000 */
[----:B------:R-:W-:Y:S01]  /*58a0*/  @!P5 FMUL R152, R152, 0.5 ;  /* 0x3f0000009898d820 */ /* 0x000fe20000400000 */
[----:B------:R-:W-:Y:S01]  /*58b0*/  F2FP.SATFINITE.E4M3.F32.PACK_AB_MERGE_C R121, RZ, R121, RZ ;  /* 0x00000079ff79723e */ /* 0x000fe200048070ff */
[----:B------:R-:W-:Y:S01]  /*58c0*/  FMUL R21, R21, UR32 ;  /* 0x0000002015157c20 */ /* 0x000fe20008400000 */
[----:B------:R-:W-:-:S02]  /*58d0*/  LOP3.LUT R140, R140, 0xff, RZ, 0xc0, !PT ;  /* 0x000000ff8c8c7812 */ /* 0x000fc400078ec0ff */
[----:B------:R3:W5:Y:S01]  /*58e0*/  MUFU.EX2 R123, R152 ;  /* 0x00000098007b7308 */ /* 0x0007620000000800 */
[----:B-1----:R-:W-:Y:S01]  /*58f0*/  @!P3 FMUL R122, R122, R122 ;  /* 0x0000007a7a7ab220 */ /* 0x002fe20000400000 */
[----:B------:R-:W-:Y:S01]  /*5900*/  FSETP.GEU.AND P3, PT, R165, -126, PT ;  /* 0xc2fc0000a500780b */ /* 0x000fe20003f6e000 */
[----:B--2---:R-:W-:-:S01]  /*5910*/  FFMA R160, R134, UR32, -R156 ;  /* 0x0000002086a07c23 */ /* 0x004fc2000800089c */
[----:B------:R-:W-:Y:S02]  /*5920*/  F2FP.SATFINITE.E4M3.F32.PACK_AB_MERGE_C R17, RZ, R17, RZ ;  /* 0x00000011ff11723e */ /* 0x000fe400048070ff */
[----:B------:R-:W-:Y:S01]  /*5930*/  F2FP.SATFINITE.E4M3.F32.PACK_AB_MERGE_C R148, RZ, R148, RZ ;  /* 0x00000094ff94723e */ /* 0x000fe200048070ff */
[----:B------:R-:W-:Y:S01]  /*5940*/  @!P2 FMUL R164, R164, 0.5 ;  /* 0x3f000000a4a4a820 */ /* 0x000fe20000400000 */
[----:B------:R-:W-:Y:S01]  /*5950*/  LOP3.LUT R17, R17, 0xff, RZ, 0xc0, !PT ;  /* 0x000000ff11117812 */ /* 0x000fe200078ec0ff */
[----:B---3--:R-:W-:Y:S01]  /*5960*/  FFMA R152, R131, UR32, -R156 ;  /* 0x0000002083987c23 */ /* 0x008fe2000800089c */
[----:B----4-:R-:W-:Y:S01]  /*5970*/  @!P6 FMUL R126, R126, R126 ;  /* 0x0000007e7e7ee220 */ /* 0x010fe20000400000 */
[----:B------:R1:W2:Y:S03]  /*5980*/  MUFU.EX2 R127, R164 ;  /* 0x000000a4007f7308 */ /* 0x0002a60000000800 */
[----:B------:R-:W-:Y:S01]  /*5990*/  FSETP.GEU.AND P6, PT, R152, -126, PT ;  /* 0xc2fc00009800780b */ /* 0x000fe20003fce000 */
[----:B------:R-:W-:Y:S01]  /*59a0*/  @!P3 FMUL R165, R165, 0.5 ;  /* 0x3f000000a5a5b820 */ /* 0x000fe20000400000 */
[----:B-----5:R-:W-:Y:S01]  /*59b0*/  @!P5 FMUL R123, R123, R123 ;  /* 0x0000007b7b7bd220 */ /* 0x020fe20000400000 */
[----:B------:R-:W-:-:S02]  /*59c0*/  FSETP.GEU.AND P5, PT, R169, -126, PT ;  /* 0xc2fc0000a900780b */ /* 0x000fc40003fae000 */
[----:B------:R3:W4:Y:S01]  /*59d0*/  MUFU.EX2 R130, R165 ;  /* 0x000000a500827308 */ /* 0x0007220000000800 */
[----:B-1----:R-:W-:-:S07]  /*59e0*/  FFMA R164, R135, UR32, -R156 ;  /* 0x0000002087a47c23 */ /* 0x002fce000800089c */
[----:B------:R-:W-:Y:S01]  /*59f0*/  @!P6 FMUL R152, R152, 0.5 ;  /* 0x3f0000009898e820 */ /* 0x000fe20000400000 */
[----:B--2---:R-:W-:Y:S01]  /*5a00*/  @!P2 FMUL R127, R127, R127 ;  /* 0x0000007f7f7fa220 */ /* 0x004fe20000400000 */
[----:B------:R-:W-:Y:S01]  /*5a10*/  FSETP.GEU.AND P2, PT, R160, -126, PT ;  /* 0xc2fc0000a000780b */ /* 0x000fe20003f4e000 */
[----:B---3--:R-:W-:-:S01]  /*5a20*/  FFMA R165, R138, UR32, -R156 ;  /* 0x000000208aa57c23 */ /* 0x008fc2000800089c */
[----:B------:R1:W2:Y:S01]  /*5a30*/  MUFU.EX2 R134, R152 ;  /* 0x0000009800867308 */ /* 0x0002a20000000800 */
[----:B------:R-:W-:Y:S01]  /*5a40*/  @!P5 FMUL R169, R169, 0.5 ;  /* 0x3f000000a9a9d820 */ /* 0x000fe20000400000 */
[----:B----4-:R-:W-:Y:S01]  /*5a50*/  @!P3 FMUL R130, R130, R130 ;  /* 0x000000828282b220 */ /* 0x010fe20000400000 */
[----:B------:R-:W-:-:S05]  /*5a60*/  FSETP.GEU.AND P3, PT, R164, -126, PT ;  /* 0xc2fc0000a400780b */ /* 0x000fca0003f6e000 */
[----:B------:R3:W4:Y:S01]  /*5a70*/  MUFU.EX2 R131, R169 ;  /* 0x000000a900837308 */ /* 0x0007220000000800 */
[----:B-1----:R-:W-:-:S02]  /*5a80*/  FFMA R152, R142, UR32, -R156 ;  /* 0x000000208e987c23 */ /* 0x002fc4000800089c */
[----:B------:R-:W-:-:S05]  /*5a90*/  @!P2 FMUL R160, R160, 0.5 ;  /* 0x3f000000a0a0a820 */ /* 0x000fca0000400000 */
[----:B------:R1:W5:Y:S01]  /*5aa0*/  MUFU.EX2 R135, R160 ;  /* 0x000000a000877308 */ /* 0x0003620000000800 */
[----:B---3--:R-:W-:-:S01]  /*5ab0*/  FFMA R169, R139, UR32, -R156 ;  /* 0x000000208ba97c23 */ /* 0x008fc2000800089c */
[----:B--2---:R-:W-:Y:S01]  /*5ac0*/  @!P6 FMUL R134, R134, R134 ;  /* 0x000000868686e220 */ /* 0x004fe20000400000 */
[----:B------:R-:W-:-:S03]  /*5ad0*/  @!P3 FMUL R164, R164, 0.5 ;  /* 0x3f000000a4a4b820 */ /* 0x000fc60000400000 */
[----:B------:R-:W-:Y:S02]  /*5ae0*/  FSETP.GEU.AND P6, PT, R169, -126, PT ;  /* 0xc2fc0000a900780b */ /* 0x000fe40003fce000 */
[----:B------:R2:W3:Y:S01]  /*5af0*/  MUFU.EX2 R138, R164 ;  /* 0x000000a4008a7308 */ /* 0x0004e20000000800 */
[----:B----4-:R-:W-:Y:S01]  /*5b00*/  @!P5 FMUL R131, R131, R131 ;  /* 0x000000838383d220 */ /* 0x010fe20000400000 */
[----:B------:R-:W-:Y:S01]  /*5b10*/  FSETP.GEU.AND P5, PT, R165, -126, PT ;  /* 0xc2fc0000a500780b */ /* 0x000fe20003fae000 */
[----:B-1----:R-:W-:-:S01]  /*5b20*/  FFMA R160, R143, UR32, -R156 ;  /* 0x000000208fa07c23 */ /* 0x002fc2000800089c */
[----:B-----5:R-:W-:Y:S01]  /*5b30*/  @!P2 FMUL R135, R135, R135 ;  /* 0x000000878787a220 */ /* 0x020fe20000400000 */
[----:B------:R-:W-:-:S06]  /*5b40*/  FSETP.GEU.AND P2, PT, R152, -126, PT ;  /* 0xc2fc00009800780b */ /* 0x000fcc0003f4e000 */
[----:B------:R-:W-:Y:S01]  /*5b50*/  @!P6 FMUL R169, R169, 0.5 ;  /* 0x3f000000a9a9e820 */ /* 0x000fe20000400000 */
[----:B--2---:R-:W-:-:S03]  /*5b60*/  FFMA R164, R146, UR32, -R156 ;  /* 0x0000002092a47c23 */ /* 0x004fc6000800089c */
[----:B------:R1:W2:Y:S01]  /*5b70*/  MUFU.EX2 R142, R169 ;  /* 0x000000a9008e7308 */ /* 0x0002a20000000800 */
[----:B------:R-:W-:Y:S01]  /*5b80*/  @!P5 FMUL R165, R165, 0.5 ;  /* 0x3f000000a5a5d820 */ /* 0x000fe20000400000 */
[----:B---3--:R-:W-:Y:S01]  /*5b90*/  @!P3 FMUL R138, R138, R138 ;  /* 0x0000008a8a8ab220 */ /* 0x008fe20000400000 */
[----:B------:R-:W-:-:S05]  /*5ba0*/  FSETP.GEU.AND P3, PT, R160, -126, PT ;  /* 0xc2fc0000a000780b */ /* 0x000fca0003f6e000 */
[----:B------:R3:W4:Y:S01]  /*5bb0*/  MUFU.EX2 R139, R165 ;  /* 0x000000a5008b7308 */ /* 0x0007220000000800 */
[----:B------:R-:W-:Y:S01]  /*5bc0*/  @!P2 FMUL R152, R152, 0.5 ;  /* 0x3f0000009898a820 */ /* 0x000fe20000400000 */
[----:B-1----:R-:W-:-:S06]  /*5bd0*/  FFMA R169, R150, UR32, -R156 ;  /* 0x0000002096a97c23 */ /* 0x002fcc000800089c */
[----:B------:R-:W-:Y:S01]  /*5be0*/  @!P3 FMUL R160, R160, 0.5 ;  /* 0x3f000000a0a0b820 */ /* 0x000fe20000400000 */
[----:B---3--:R-:W-:-:S01]  /*5bf0*/  FFMA R165, R147, UR32, -R156 ;  /* 0x0000002093a57c23 */ /* 0x008fc2000800089c */
[----:B--2---:R-:W-:Y:S01]  /*5c00*/  @!P6 FMUL R142, R142, R142 ;  /* 0x0000008e8e8ee220 */ /* 0x004fe20000400000 */
[----:B------:R-:W1:Y:S03]  /*5c10*/  MUFU.EX2 R143, R152 ;  /* 0x00000098008f7308 */ /* 0x000e660000000800 */
[----:B------:R-:W-:Y:S01]  /*5c20*/  FSETP.GEU.AND P6, PT, R165, -126, PT ;  /* 0xc2fc0000a500780b */ /* 0x000fe20003fce000 */
[----:B----4-:R-:W-:Y:S01]  /*5c30*/  @!P5 FMUL R139, R139, R139 ;  /* 0x0000008b8b8bd220 */ /* 0x010fe20000400000 */
[----:B------:R-:W-:-:S03]  /*5c40*/  FSETP.GEU.AND P5, PT, R164, -126, PT ;  /* 0xc2fc0000a400780b */ /* 0x000fc60003fae000 */
[----:B------:R2:W3:Y:S08]  /*5c50*/  MUFU.EX2 R146, R160 ;  /* 0x000000a000927308 */ /* 0x0004f00000000800 */
[----:B------:R-:W-:Y:S01]  /*5c60*/  @!P6 FMUL R165, R165, 0.5 ;  /* 0x3f000000a5a5e820 */ /* 0x000fe20000400000 */
[----:B-1----:R-:W-:Y:S01]  /*5c70*/  @!P2 FMUL R143, R143, R143 ;  /* 0x0000008f8f8fa220 */ /* 0x002fe20000400000 */
[----:B------:R-:W-:Y:S01]  /*5c80*/  FSETP.GEU.AND P2, PT, R169, -126, PT ;  /* 0xc2fc0000a900780b */ /* 0x000fe20003f4e000 */
[----:B--2---:R-:W-:Y:S01]  /*5c90*/  FFMA R160, R154, UR32, -R156 ;  /* 0x000000209aa07c23 */ /* 0x004fe2000800089c */
[----:B------:R1:W2:Y:S01]  /*5ca0*/  MUFU.EX2 R147, R165 ;  /* 0x000000a500937308 */ /* 0x0002a20000000800 */
[----:B------:R-:W-:Y:S01]  /*5cb0*/  @!P5 FMUL R164, R164, 0.5 ;  /* 0x3f000000a4a4d820 */ /* 0x000fe20000400000 */
[----:B---3--:R-:W-:Y:S01]  /*5cc0*/  @!P3 FMUL R146, R146, R146 ;  /* 0x000000929292b220 */ /* 0x008fe20000400000 */
        /* <DEDUP_REMOVED lines=17> */
[----:B------:R-:W1:Y:S01]  /*5de0*/  MUFU.EX2 R155, R164 ;  /* 0x000000a4009b7308 */ /* 0x000e620000000800 */
[----:B------:R-:W-:Y:S01]  /*5df0*/  @!P5 FMUL R160, R160, 0.5 ;  /* 0x3f000000a0a0d820 */ /* 0x000fe20000400000 */
[----:B---3--:R-:W-:Y:S01]  /*5e00*/  @!P3 FMUL R151, R151, R151 ;  /* 0x000000979797b220 */ /* 0x008fe20000400000 */
[----:B------:R-:W-:-:S05]  /*5e10*/  FSETP.GEU.AND P3, PT, R169, -126, PT ;  /* 0xc2fc0000a900780b */ /* 0x000fca0003f6e000 */
[----:B------:R-:W2:Y:S01]  /*5e20*/  MUFU.EX2 R154, R160 ;  /* 0x000000a0009a7308 */ /* 0x000ea20000000800 */
[----:B------:R-:W-:-:S07]  /*5e30*/  @!P2 FMUL R165, R165, 0.5 ;  /* 0x3f000000a5a5a820 */ /* 0x000fce0000400000 */
[----:B------:R-:W-:Y:S01]  /*5e40*/  @!P3 FMUL R169, R169, 0.5 ;  /* 0x3f000000a9a9b820 */ /* 0x000fe20000400000 */
[----:B-1----:R-:W-:Y:S01]  /*5e50*/  @!P6 FMUL R155, R155, R155 ;  /* 0x0000009b9b9be220 */ /* 0x002fe20000400000 */
[----:B------:R-:W-:Y:S01]  /*5e60*/  FSETP.GEU.AND P6, PT, R172, -126, PT ;  /* 0xc2fc0000ac00780b */ /* 0x000fe20003fce000 */
[----:B------:R-:W1:Y:S01]  /*5e70*/  MUFU.EX2 R158, R165 ;  /* 0x000000a5009e7308 */ /* 0x000e620000000800 */
[----:B--2---:R-:W-:Y:S01]  /*5e80*/  @!P5 FMUL R154, R154, R154 ;  /* 0x0000009a9a9ad220 */ /* 0x004fe20000400000 */
[----:B------:R-:W-:-:S06]  /*5e90*/  FSETP.GEU.AND P5, PT, R162, -126, PT ;  /* 0xc2fc0000a200780b */ /* 0x000fcc0003fae000 */
[----:B------:R2:W3:Y:S04]  /*5ea0*/  MUFU.EX2 R159, R169 ;  /* 0x000000a9009f7308 */ /* 0x0004e80000000800 */
[----:B------:R-:W-:-:S04]  /*5eb0*/  @!P6 FMUL R172, R172, 0.5 ;  /* 0x3f000000acace820 */ /* 0x000fc80000400000 */
[----:B------:R4:W5:Y:S01]  /*5ec0*/  MUFU.EX2 R163, R172 ;  /* 0x000000ac00a37308 */ /* 0x0009620000000800 */
[----:B-1----:R-:W-:Y:S01]  /*5ed0*/  @!P2 FMUL R158, R158, R158 ;  /* 0x0000009e9e9ea220 */ /* 0x002fe20000400000 */
[----:B------:R-:W-:Y:S01]  /*5ee0*/  FSETP.GEU.AND P2, PT, R166, -126, PT ;  /* 0xc2fc0000a600780b */ /* 0x000fe20003f4e000 */
[----:B--2---:R-:W-:-:S01]  /*5ef0*/  FADD R169, R12, R141 ;  /* 0x0000008d0ca97221 */ /* 0x004fc20000000000 */
[----:B------:R-:W-:Y:S01]  /*5f00*/  @!P5 FMUL R162, R162, 0.5 ;  /* 0x3f000000a2a2d820 */ /* 0x000fe20000400000 */
[----:B------:R-:W-:Y:S02]  /*5f10*/  F2FP.SATFINITE.E4M3.F32.PACK_AB_MERGE_C R12, RZ, R12, RZ ;  /* 0x0000000cff0c723e */ /* 0x000fe400048070ff */
[----:B------:R-:W-:Y:S01]  /*5f20*/  F2FP.SATFINITE.E4M3.F32.PACK_AB_MERGE_C R141, RZ, R141, RZ ;  /* 0x0000008dff8d723e */ /* 0x000fe200048070ff */
[----:B------:R-:W1:Y:S01]  /*5f30*/  MUFU.EX2 R160, R162 ;  /* 0x000000a200a07308 */ /* 0x000e620000000800 */
[----:B---3--:R-:W-:Y:S01]  /*5f40*/  @!P3 FMUL R159, R159, R159 ;  /* 0x0000009f9f9fb220 */ /* 0x008fe20000400000 */
[----:B------:R-:W-:Y:S01]  /*5f50*/  FSETP.GEU.AND P3, PT, R170, -126, PT ;  /* 0xc2fc0000aa00780b */ /* 0x000fe20003f6e000 */
[----:B----4-:R-:W-:-:S01]  /*5f60*/  FFMA R172, R167, UR32, -R156 ;  /* 0x00000020a7ac7c23 */ /* 0x010fc2000800089c */
[----:B------:R-:W-:Y:S01]  /*5f70*/  FADD R156, R22, R133 ;  /* 0x00000085169c7221 */ /* 0x000fe20000000000 */
[----:B------:R-:W-:-:S02]  /*5f80*/  F2FP.SATFINITE.E4M3.F32.PACK_AB_MERGE_C R22, RZ, R22, RZ ;  /* 0x00000016ff16723e */ /* 0x000fc400048070ff */
[----:B------:R-:W-:Y:S01]  /*5f90*/  @!P2 FMUL R166, R166, 0.5 ;  /* 0x3f000000a6a6a820 */ /* 0x000fe20000400000 */
[----:B------:R-:W-:Y:S01]  /*5fa0*/  LOP3.LUT R12, R12, 0xff, RZ, 0xc0, !PT ;  /* 0x000000ff0c0c7812 */ /* 0x000fe200078ec0ff */
[----:B-----5:R-:W-:Y:S01]  /*5fb0*/  @!P6 FMUL R163, R163, R163 ;  /* 0x000000a3a3a3e220 */ /* 0x020fe20000400000 */
[----:B------:R-:W-:Y:S01]  /*5fc0*/  FSETP.GEU.AND P6, PT, R174, -126, PT ;  /* 0xc2fc0000ae00780b */ /* 0x000fe20003fce000 */
[----:B------:R-:W2:Y:S01]  /*5fd0*/  MUFU.EX2 R162, R166 ;  /* 0x000000a600a27308 */ /* 0x000ea20000000800 */
[----:B------:R-:W-:Y:S02]  /*5fe0*/  F2FP.SATFINITE.E4M3.F32.PACK_AB_MERGE_C R133, RZ, R133, RZ ;  /* 0x00000085ff85723e */ /* 0x000fe400048070ff */
[----:B------:R-:W-:Y:S01]  /*5ff0*/  LOP3.LUT R141, R141, 0xff, RZ, 0xc0, !PT ;  /* 0x000000ff8d8d7812 */ /* 0x000fe200078ec0ff */
[----:B------:R-:W-:Y:S01]  /*6000*/  @!P3 FMUL R170, R170, 0.5 ;  /* 0x3f000000aaaab820 */ /* 0x000fe20000400000 */
[----:B-1----:R-:W-:Y:S01]  /*6010*/  @!P5 FMUL R160, R160, R160 ;  /* 0x000000a0a0a0d220 */ /* 0x002fe20000400000 */
[----:B------:R-:W-:-:S02]  /*6020*/  FSETP.GEU.AND P5, PT, R171, -126, PT ;  /* 0xc2fc0000ab00780b */ /* 0x000fc40003fae000 */
[----:B------:R1:W3:Y:S04]  /*6030*/  MUFU.EX2 R164, R170 ;  /* 0x000000aa00a47308 */ /* 0x0002e80000000800 */
[----:B------:R-:W-:-:S04]  /*6040*/  @!P6 FMUL R174, R174, 0.5 ;  /* 0x3f000000aeaee820 */ /* 0x000fc80000400000 */
[----:B------:R4:W5:Y:S01]  /*6050*/  MUFU.EX2 R166, R174 ;  /* 0x000000ae00a67308 */ /* 0x0009620000000800 */
[----:B--2---:R-:W-:Y:S01]  /*6060*/  @!P2 FMUL R162, R162, R162 ;  /* 0x000000a2a2a2a220 */ /* 0x004fe20000400000 */
[----:B------:R-:W-:Y:S01]  /*6070*/  FSETP.GEU.AND P2, PT, R178, -126, PT ;  /* 0xc2fc0000b200780b */ /* 0x000fe20003f4e000 */
[----:B-1----:R-:W-:-:S01]  /*6080*/  FADD R170, R16, R149 ;  /* 0x0000009510aa7221 */ /* 0x002fc20000000000 */
[----:B------:R-:W-:Y:S01]  /*6090*/  @!P5 FMUL R171, R171, 0.5 ;  /* 0x3f000000ababd820 */ /* 0x000fe20000400000 */
[----:B------:R-:W-:Y:S02]  /*60a0*/  F2FP.SATFINITE.E4M3.F32.PACK_AB_MERGE_C R16, RZ, R16, RZ ;  /* 0x00000010ff10723e */ /* 0x000fe400048070ff */
[----:B------:R-:W-:Y:S01]  /*60b0*/  F2FP.SATFINITE.E4M3.F32.PACK_AB_MERGE_C R149, RZ, R149, RZ ;  /* 0x00000095ff95723e */ /* 0x000fe200048070ff */
[----:B------:R1:W2:Y:S01]  /*60c0*/  MUFU.EX2 R165, R171 ;  /* 0x000000ab00a57308 */ /* 0x0002a20000000800 */
[----:B---3--:R-:W-:Y:S01]  /*60d0*/  @!P3 FMUL R164, R164, R164 ;  /* 0x000000a4a4a4b220 */ /* 0x008fe20000400000 */
[----:B------:R-:W-:Y:S01]  /*60e0*/  FSETP.GEU.AND P3, PT, R179, -126, PT ;  /* 0xc2fc0000b300780b */ /* 0x000fe20003f6e000 */
[----:B----4-:R-:W-:-:S01]  /*60f0*/  FADD R174, R23, R170 ;  /* 0x000000aa17ae7221 */ /* 0x010fc20000000000 */
[----:B------:R-:W-:Y:S01]  /*6100*/  FADD R170, R19, R144 ;  /* 0x0000009013aa7221 */ /* 0x000fe20000000000 */
[----:B------:R-:W-:-:S01]  /*6110*/  FADD R185, R139, R164 ;  /* 0x000000a48bb97221 */ /* 0x000fc20000000000 */
[----:B------:R-:W-:Y:S01]  /*6120*/  LOP3.LUT R16, R16, 0xff, RZ, 0xc0, !PT ;  /* 0x000000ff10107812 */ /* 0x000fe200078ec0ff */
[----:B------:R-:W-:Y:S01]  /*6130*/  @!P2 FMUL R178, R178, 0.5 ;  /* 0x3f000000b2b2a820 */ /* 0x000fe20000400000 */
[----:B------:R-:W-:Y:S01]  /*6140*/  F2FP.SATFINITE.E4M3.F32.PACK_AB_MERGE_C R19, RZ, R19, RZ ;  /* 0x00000013ff13723e */ /* 0x000fe200048070ff */
[----:B-----5:R-:W-:Y:S01]  /*6150*/  @!P6 FMUL R166, R166, R166 ;  /* 0x000000a6a6a6e220 */ /* 0x020fe20000400000 */
[----:B------:R-:W-:Y:S01]  /*6160*/  FSETP.GEU.AND P6, PT, R180, -126, PT ;  /* 0xc2fc0000b400780b */ /* 0x000fe20003fce000 */
[----:B------:R-:W3:Y:S01]  /*6170*/  MUFU.EX2 R167, R178 ;  /* 0x000000b200a77308 */ /* 0x000ee20000000800 */
[----:B-1----:R-:W-:-:S01]  /*6180*/  FADD R171, R120, R153 ;  /* 0x0000009978ab7221 */ /* 0x002fc20000000000 */
[----:B------:R-:W-:Y:S01]  /*6190*/  F2FP.SATFINITE.E4M3.F32.PACK_AB_MERGE_C R120, RZ, R120, RZ ;  /* 0x00000078ff78723e */ /* 0x000fe200048070ff */
[----:B------:R-:W-:-:S01]  /*61a0*/  FADD R186, R143, R166 ;  /* 0x000000a68fba7221 */ /* 0x000fc20000000000 */
[----:B------:R-:W-:Y:S01]  /*61b0*/  @!P3 FMUL R179, R179, 0.5 ;  /* 0x3f000000b3b3b820 */ /* 0x000fe20000400000 */
[----:B------:R-:W-:-:S01]  /*61c0*/  FADD R176, R156, R171 ;  /* 0x000000ab9cb07221 */ /* 0x000fc20000000000 */
[----:B--2---:R-:W-:Y:S01]  /*61d0*/  @!P5 FMUL R165, R165, R165 ;  /* 0x000000a5a5a5d220 */ /* 0x004fe20000400000 */
[----:B------:R-:W-:Y:S01]  /*61e0*/  FSETP.GEU.AND P5, PT, R172, -126, PT ;  /* 0xc2fc0000ac00780b */ /* 0x000fe20003fae000 */
[----:B------:R1:W2:Y:S01]  /*61f0*/  MUFU.EX2 R168, R179 ;  /* 0x000000b300a87308 */ /* 0x0002a20000000800 */
[----:B------:R-:W-:-:S01]  /*6200*/  FADD R156, R10, R137 ;  /* 0x000000890a9c7221 */ /* 0x000fc20000000000 */
[----:B------:R-:W-:Y:S01]  /*6210*/  FADD R171, R14, R145 ;  /* 0x000000910eab7221 */ /* 0x000fe20000000000 */
[----:B------:R-:W-:Y:S01]  /*6220*/  F2FP.SATFINITE.E4M3.F32.PACK_AB_MERGE_C R10, RZ, R10, RZ ;  /* 0x0000000aff0a723e */ /* 0x000fe200048070ff */
[----:B------:R-:W-:Y:S01]  /*6230*/  @!P6 FMUL R180, R180, 0.5 ;  /* 0x3f000000b4b4e820 */ /* 0x000fe20000400000 */
[----:B------:R-:W-:-:S01]  /*6240*/  FADD R177, R156, R173 ;  /* 0x000000ad9cb17221 */ /* 0x000fc20000000000 */
[----:B------:R-:W-:Y:S01]  /*6250*/  FADD R156, R11, R128 ;  /* 0x000000800b9c7221 */ /* 0x000fe20000000000 */
[----:B------:R-:W-:-:S01]  /*6260*/  FADD R173, R18, R157 ;  /* 0x0000009d12ad7221 */ /* 0x000fc20000000000 */
[----:B------:R-:W-:Y:S01]  /*6270*/  F2FP.SATFINITE.E4M3.F32.PACK_AB_MERGE_C R11, RZ, R11, RZ ;  /* 0x0000000bff0b723e */ /* 0x000fe200048070ff */
[----:B-1----:R-:W-:-:S01]  /*6280*/  FADD R179, R169, R170 ;  /* 0x000000aaa9b37221 */ /* 0x002fc20000000000 */
[----:B---3--:R-:W-:Y:S01]  /*6290*/  @!P2 FMUL R167, R167, R167 ;  /* 0x000000a7a7a7a220 */ /* 0x008fe20000400000 */
[----:B------:R1:W3:Y:S01]  /*62a0*/  MUFU.EX2 R169, R180 ;  /* 0x000000b400a97308 */ /* 0x0002e20000000800 */
[----:B------:R-:W-:Y:S01]  /*62b0*/  FSETP.GEU.AND P2, PT, R182, -126, PT ;  /* 0xc2fc0000b600780b */ /* 0x000fe20003f4e000 */
[----:B------:R-:W-:Y:S01]  /*62c0*/  FADD R170, R13, R132 ;  /* 0x000000840daa7221 */ /* 0x000fe20000000000 */
[----:B------:R-:W-:Y:S01]  /*62d0*/  @!P5 FMUL R172, R172, 0.5 ;  /* 0x3f000000acacd820 */ /* 0x000fe20000400000 */
[----:B------:R-:W-:Y:S01]  /*62e0*/  F2FP.SATFINITE.E4M3.F32.PACK_AB_MERGE_C R13, RZ, R13, RZ ;  /* 0x0000000dff0d723e */ /* 0x000fe200048070ff */
[----:B------:R-:W-:-:S01]  /*62f0*/  FADD R187, R150, R167 ;  /* 0x000000a796bb7221 */ /* 0x000fc20000000000 */
[----:B--2---:R-:W-:Y:S01]  /*6300*/  @!P3 FMUL R168, R168, R168 ;  /* 0x000000a8a8a8b220 */ /* 0x004fe20000400000 */
[----:B------:R-:W-:Y:S01]  /*6310*/  FSETP.GEU.AND P3, PT, R183, -126, PT ;  /* 0xc2fc0000b700780b */ /* 0x000fe20003f6e000 */
[----:B------:R-:W-:Y:S01]  /*6320*/  FADD R181, R170, R175 ;  /* 0x000000afaab57221 */ /* 0x000fe20000000000 */
[----:B------:R-:W-:-:S01]  /*6330*/  FADD R170, R15, R136 ;  /* 0x000000880faa7221 */ /* 0x000fc20000000000 */
[----:B------:R-:W-:Y:S01]  /*6340*/  FADD R175, R125, R122 ;  /* 0x0000007a7daf7221 */ /* 0x000fe20000000000 */
[----:B-1----:R-:W-:-:S01]  /*6350*/  FADD R180, R123, R154 ;  /* 0x0000009a7bb47221 */ /* 0x002fc20000000000 */
[----:B------:R1:W2:Y:S01]  /*6360*/  MUFU.EX2 R23, R172 ;  /* 0x000000ac00177308 */ /* 0x0002a20000000800 */
[----:B------:R-:W-:Y:S01]  /*6370*/  LOP3.LUT R10, R10, 0xff, RZ, 0xc0, !PT ;  /* 0x000000ff0a0a7812 */ /* 0x000fe200078ec0ff */
[----:B------:R-:W-:Y:S01]  /*6380*/  FADD R175, R170, R175 ;  /* 0x000000afaaaf7221 */ /* 0x000fe20000000000 */
[----:B------:R-:W-:-:S01]  /*6390*/  FADD R188, R180, R185 ;  /* 0x000000b9b4bc7221 */ /* 0x000fc20000000000 */
[----:B------:R-:W-:Y:S01]  /*63a0*/  @!P2 FMUL R182, R182, 0.5 ;  /* 0x3f000000b6b6a820 */ /* 0x000fe20000400000 */
[----:B------:R-:W-:-:S01]  /*63b0*/  FADD R170, R126, R155 ;  /* 0x0000009b7eaa7221 */ /* 0x000fc20000000000 */
[----:B------:R-:W-:Y:S01]  /*63c0*/  FADD R185, R142, R165 ;  /* 0x000000a58eb97221 */ /* 0x000fe20000000000 */
[----:B---3--:R-:W-:Y:S01]  /*63d0*/  @!P6 FMUL R169, R169, R169 ;  /* 0x000000a9a9a9e220 */ /* 0x008fe20000400000 */
[----:B------:R-:W-:Y:S01]  /*63e0*/  @!P3 FMUL R183, R183, 0.5 ;  /* 0x3f000000b7b7b820 */ /* 0x000fe20000400000 */
[----:B-1----:R-:W-:-:S01]  /*63f0*/  FADD R172, R124, R161 ;  /* 0x000000a17cac7221 */ /* 0x002fc20000000000 */
[----:B------:R-:W-:Y:S01]  /*6400*/  FADD R185, R170, R185 ;  /* 0x000000b9aab97221 */ /* 0x000fe20000000000 */
[----:B------:R-:W-:-:S01]  /*6410*/  FADD R170, R130, R159 ;  /* 0x0000009f82aa7221 */ /* 0x000fc20000000000 */
[----:B------:R-:W-:Y:S01]  /*6420*/  LOP3.LUT R11, R11, 0xffff, RZ, 0xc0, !PT ;  /* 0x0000ffff0b0b7812 */ /* 0x000fe200078ec0ff */
[----:B------:R-:W-:-:S01]  /*6430*/  FADD R178, R171, R172 ;  /* 0x000000acabb27221 */ /* 0x000fc20000000000 */
[----:B------:R-:W-:Y:S01]  /*6440*/  FADD R172, R156, R173 ;  /* 0x000000ad9cac7221 */ /* 0x000fe20000000000 */
[----:B------:R1:W3:Y:S01]  /*6450*/  MUFU.EX2 R171, R182 ;  /* 0x000000b600ab7308 */ /* 0x0002e20000000800 */
[----:B------:R-:W-:-:S01]  /*6460*/  FADD R173, R127, R158 ;  /* 0x0000009e7fad7221 */ /* 0x000fc20000000000 */
[----:B------:R-:W-:Y:S01]  /*6470*/  LOP3.LUT R13, R13, 0xffff, RZ, 0xc0, !PT ;  /* 0x0000ffff0d0d7812 */ /* 0x000fe200078ec0ff */
[----:B------:R-:W-:-:S01]  /*6480*/  FADD R180, R131, R160 ;  /* 0x000000a083b47221 */ /* 0x000fc20000000000 */
[----:B------:R-:W-:Y:S01]  /*6490*/  PRMT R11, R11, 0x7604, R10 ;  /* 0x000076040b0b7816 */ /* 0x000fe2000000000a */
[----:B------:R-:W-:-:S01]  /*64a0*/  FADD R186, R173, R186 ;  /* 0x000000baadba7221 */ /* 0x000fc20000000000 */
[----:B------:R-:W-:Y:S01]  /*64b0*/  F2FP.SATFINITE.E4M3.F32.PACK_AB_MERGE_C R14, RZ, R14, RZ ;  /* 0x0000000eff0e723e */ /* 0x000fe200048070ff */
[----:B------:R-:W-:-:S01]  /*64c0*/  FADD R173, R135, R162 ;  /* 0x000000a287ad7221 */ /* 0x000fc20000000000 */
[----:B------:R4:W5:Y:S01]  /*64d0*/  MUFU.EX2 R156, R183 ;  /* 0x000000b7009c7308 */ /* 0x0009620000000800 */
[----:B------:R-:W-:Y:S01]  /*64e0*/  F2FP.SATFINITE.E4M3.F32.PACK_AB_MERGE_C R15, RZ, R15, RZ ;  /* 0x0000000fff0f723e */ /* 0x000fe200048070ff */
[----:B------:R-:W-:Y:S01]  /*64f0*/  FADD R187, R180, R187 ;  /* 0x000000bbb4bb7221 */ /* 0x000fe20000000000 */
[----:B------:R-:W-:Y:S01]  /*6500*/  PRMT R10, R13, 0x7604, R12 ;  /* 0x000076040d0a7816 */ /* 0x000fe2000000000c */
[----:B-1----:R-:W-:Y:S01]  /*6510*/  FADD R182, R134, R163 ;  /* 0x000000a386b67221 */ /* 0x002fe20000000000 */
[----:B------:R-:W-:Y:S01]  /*6520*/  F2FP.SATFINITE.E4M3.F32.PACK_AB_MERGE_C R135, RZ, R135, RZ ;  /* 0x00000087ff87723e */ /* 0x000fe200048070ff */
[----:B------:R-:W-:Y:S01]  /*6530*/  FADD R189, R147, R168 ;  /* 0x000000a893bd7221 */ /* 0x000fe20000000000 */
[----:B------:R-:W-:Y:S01]  /*6540*/  LOP3.LUT R14, R14, 0xff, RZ, 0xc0, !PT ;  /* 0x000000ff0e0e7812 */ /* 0x000fe200078ec0ff */
[----:B--2---:R-:W-:Y:S01]  /*6550*/  @!P5 FMUL R23, R23, R23 ;  /* 0x000000171717d220 */ /* 0x004fe20000400000 */
[----:B----4-:R-:W-:-:S01]  /*6560*/  FADD R183, R146, R169 ;  /* 0x000000a992b77221 */ /* 0x010fc20000000000 */
[----:B---3--:R-:W-:Y:S01]  /*6570*/  @!P2 FMUL R171, R171, R171 ;  /* 0x000000abababa220 */ /* 0x008fe20000400000 */
[----:B------:R-:W-:Y:S01]  /*6580*/  LOP3.LUT R15, R15, 0xffff, RZ, 0xc0, !PT ;  /* 0x0000ffff0f0f7812 */ /* 0x000fe200078ec0ff */
[----:B------:R-:W-:Y:S01]  /*6590*/  FADD R182, R182, R189 ;  /* 0x000000bdb6b67221 */ /* 0x000fe20000000000 */
[----:B------:R-:W-:-:S01]  /*65a0*/  FADD R183, R170, R183 ;  /* 0x000000b7aab77221 */ /* 0x000fc20000000000 */
[----:B------:R-:W-:Y:S01]  /*65b0*/  F2FP.SATFINITE.E4M3.F32.PACK_AB_MERGE_C R170, RZ, R20, RZ ;  /* 0x00000014ffaa723e */ /* 0x000fe200048070ff */
[----:B------:R-:W-:-:S01]  /*65c0*/  FADD R20, R174, R179 ;  /* 0x000000b3ae147221 */ /* 0x000fc20000000000 */
[----:B------:R-:W-:Y:S01]  /*65d0*/  LOP3.LUT R179, R22, 0xffff, RZ, 0xc0, !PT ;  /* 0x0000ffff16b37812 */ /* 0x000fe200078ec0ff */
[----:B------:R-:W-:-:S01]  /*65e0*/  FADD R22, R176, R181 ;  /* 0x000000b5b0167221 */ /* 0x000fc20000000000 */
[----:B------:R-:W-:Y:S01]  /*65f0*/  LOP3.LUT R181, R120, 0xffff, RZ, 0xc0, !PT ;  /* 0x0000ffff78b57812 */ /* 0x000fe200078ec0ff */
[----:B------:R-:W-:-:S01]  /*6600*/  FADD R180, R152, R171 ;  /* 0x000000ab98b47221 */ /* 0x000fc20000000000 */
[----:B------:R-:W-:Y:S01]  /*6610*/  F2FP.SATFINITE.E4M3.F32.PACK_AB_MERGE_C R124, RZ, R124, RZ ;  /* 0x0000007cff7c723e */ /* 0x000fe200048070ff */
[----:B-----5:R-:W-:Y:S01]  /*6620*/  @!P3 FMUL R156, R156, R156 ;  /* 0x0000009c9c9cb220 */ /* 0x020fe20000400000 */
[----:B------:R-:W-:Y:S01]  /*6630*/  PRMT R12, R181, 0x7604, R16 ;  /* 0x00007604b50c7816 */ /* 0x000fe20000000010 */
[----:B------:R-:W-:-:S01]  /*6640*/  FADD R189, R173, R180 ;  /* 0x000000b4adbd7221 */ /* 0x000fc20000000000 */
[----:B------:R-:W-:Y:S01]  /*6650*/  LOP3.LUT R16, R133, 0xffff, RZ, 0xc0, !PT ;  /* 0x0000ffff85107812 */ /* 0x000fe200078ec0ff */
[----:B------:R-:W-:-:S01]  /*6660*/  FADD R173, R138, R23 ;  /* 0x000000178aad7221 */ /* 0x000fc20000000000 */
[----:B------:R-:W-:Y:S01]  /*6670*/  F2FP.SATFINITE.E4M3.F32.PACK_AB_MERGE_C R125, RZ, R125, RZ ;  /* 0x0000007dff7d723e */ /* 0x000fe200048070ff */
[----:B------:R-:W-:-:S01]  /*6680*/  FADD R180, R151, R156 ;  /* 0x0000009c97b47221 */ /* 0x000fc20000000000 */
[----:B------:R-:W-:Y:S01]  /*6690*/  PRMT R129, R16, 0x7604, R129 ;  /* 0x0000760410817816 */ /* 0x000fe20000000081 */
[----:B------:R-:W-:Y:S01]  /*66a0*/  IMAD.U32 R16, R135, 0x10000, RZ ;  /* 0x0001000087107824 */ /* 0x000fe200078e00ff */
[----:B------:R-:W-:Y:S01]  /*66b0*/  PRMT R13, R15, 0x7604, R14 ;  /* 0x000076040f0d7816 */ /* 0x000fe2000000000e */
[----:B------:R-:W-:-:S01]  /*66c0*/  FADD R180, R173, R180 ;  /* 0x000000b4adb47221 */ /* 0x000fc20000000000 */
[----:B------:R-:W-:Y:S01]  /*66d0*/  LOP3.LUT R124, R124, 0xff, RZ, 0xc0, !PT ;  /* 0x000000ff7c7c7812 */ /* 0x000fe200078ec0ff */
[----:B------:R-:W-:-:S01]  /*66e0*/  FADD R173, R177, R178 ;  /* 0x000000b2b1ad7221 */ /* 0x000fc20000000000 */
[----:B------:R-:W-:Y:S01]  /*66f0*/  LOP3.LUT R125, R125, 0xffff, RZ, 0xc0, !PT ;  /* 0x0000ffff7d7d7812 */ /* 0x000fe200078ec0ff */
[----:B------:R-:W-:-:S01]  /*6700*/  FADD R175, R172, R175 ;  /* 0x000000afacaf7221 */ /* 0x000fc20000000000 */
[----:B------:R-:W-:Y:S01]  /*6710*/  F2FP.SATFINITE.E4M3.F32.PACK_AB_MERGE_C R152, RZ, R152, RZ ;  /* 0x00000098ff98723e */ /* 0x000fe200048070ff */
[----:B------:R-:W-:-:S01]  /*6720*/  FADD R20, R20, R173 ;  /* 0x000000ad14147221 */ /* 0x000fc20000000000 */
[----:B------:R-:W-:Y:S01]  /*6730*/  F2FP.SATFINITE.E4M3.F32.PACK_AB_MERGE_C R137, RZ, R137, RZ ;  /* 0x00000089ff89723e */ /* 0x000fe200048070ff */
[----:B------:R-:W-:-:S01]  /*6740*/  FADD R175, R22, R175 ;  /* 0x000000af16af7221 */ /* 0x000fc20000000000 */
[----:B------:R-:W-:Y:S01]  /*6750*/  F2FP.SATFINITE.E4M3.F32.PACK_AB_MERGE_C R128, RZ, R128, RZ ;  /* 0x00000080ff80723e */ /* 0x000fe200048070ff */
[----:B------:R-:W-:-:S01]  /*6760*/  FADD R172, R188, R187 ;  /* 0x000000bbbcac7221 */ /* 0x000fc20000000000 */
[----:B------:R-:W-:Y:S01]  /*6770*/  LOP3.LUT R16, R13, 0xff0000, R16, 0xf8, !PT ;  /* 0x00ff00000d107812 */ /* 0x000fe200078ef810 */
[----:B------:R-:W-:-:S01]  /*6780*/  FADD R175, R20, R175 ;  /* 0x000000af14af7221 */ /* 0x000fc20000000000 */
[----:B------:R-:W-:Y:S01]  /*6790*/  PRMT R124, R125, 0x7604, R124 ;  /* 0x000076047d7c7816 */ /* 0x000fe2000000007c */
[----:B------:R-:W-:Y:S01]  /*67a0*/  IMAD.MOV.U32 R125, RZ, RZ, 0x2130 ;  /* 0x00002130ff7d7424 */ /* 0x000fe200078e00ff */
[----:B------:R-:W-:Y:S01]  /*67b0*/  SHF.L.U32 R13, R152, 0x10, RZ ;  /* 0x00000010980d7819 */ /* 0x000fe200000006ff */
[----:B------:R-:W-:-:S01]  /*67c0*/  FADD R174, R185, R182 ;  /* 0x000000b6b9ae7221 */ /* 0x000fc20000000000 */
[----:B------:R-:W-:Y:S01]  /*67d0*/  F2FP.SATFINITE.E4M3.F32.PACK_AB_MERGE_C R158, RZ, R158, RZ ;  /* 0x0000009eff9e723e */ /* 0x000fe200048070ff */
[----:B------:R-:W-:-:S01]  /*67e0*/  FADD R177, R186, R189 ;  /* 0x000000bdbab17221 */ /* 0x000fc20000000000 */
[----:B------:R-:W-:-:S02]  /*67f0*/  LOP3.LUT R137, R137, 0xff, RZ, 0xc0, !PT ;  /* 0x000000ff89897812 */ /* 0x000fc400078ec0ff */
[----:B------:R-:W-:Y:S01]  /*6800*/  LOP3.LUT R128, R128, 0xffff, RZ, 0xc0, !PT ;  /* 0x0000ffff80807812 */ /* 0x000fe200078ec0ff */
[----:B------:R-:W-:Y:S01]  /*6810*/  FADD R172, R172, R177 ;  /* 0x000000b1acac7221 */ /* 0x000fe20000000000 */
[----:B------:R-:W-:Y:S02]  /*6820*/  F2FP.SATFINITE.E4M3.F32.PACK_AB_MERGE_C R157, RZ, R157, RZ ;  /* 0x0000009dff9d723e */ /* 0x000fe400048070ff */
[----:B------:R-:W-:Y:S01]  /*6830*/  LOP3.LUT R124, R124, 0xff0000, R13, 0xf8, !PT ;  /* 0x00ff00007c7c7812 */ /* 0x000fe200078ef80d */
[----:B------:R-:W-:Y:S01]  /*6840*/  IMAD.U32 R13, R158, 0x10000, RZ ;  /* 0x000100009e0d7824 */ /* 0x000fe200078e00ff */
[----:B------:R-:W-:Y:S02]  /*6850*/  PRMT R128, R128, 0x7604, R137 ;  /* 0x0000760480807816 */ /* 0x000fe40000000089 */
[----:B------:R-:W-:Y:S02]  /*6860*/  LOP3.LUT R19, R19, 0xff, RZ, 0xc0, !PT ;  /* 0x000000ff13137812 */ /* 0x000fe400078ec0ff */
[----:B------:R-:W-:Y:S01]  /*6870*/  LOP3.LUT R14, R121, 0xffff, RZ, 0xc0, !PT ;  /* 0x0000ffff790e7812 */ /* 0x000fe200078ec0ff */
[----:B------:R-:W-:Y:S01]  /*6880*/  IMAD.MOV.U32 R121, RZ, RZ, 0x3021 ;  /* 0x00003021ff797424 */ /* 0x000fe200078e00ff */
[----:B------:R-:W-:-:S02]  /*6890*/  LOP3.LUT R157, R157, 0xffff, RZ, 0xc0, !PT ;  /* 0x0000ffff9d9d7812 */ /* 0x000fc400078ec0ff */
[----:B------:R-:W-:Y:S02]  /*68a0*/  F2FP.SATFINITE.E4M3.F32.PACK_AB_MERGE_C R131, RZ, R131, RZ ;  /* 0x00000083ff83723e */ /* 0x000fe400048070ff */
[----:B------:R-:W-:Y:S02]  /*68b0*/  F2FP.SATFINITE.E4M3.F32.PACK_AB_MERGE_C R166, RZ, R166, RZ ;  /* 0x000000a6ffa6723e */ /* 0x000fe400048070ff */
[----:B------:R-:W-:Y:S01]  /*68c0*/  F2FP.SATFINITE.E4M3.F32.PACK_AB_MERGE_C R134, RZ, R134, RZ ;  /* 0x00000086ff86723e */ /* 0x000fe200048070ff */
[----:B------:R-:W-:Y:S01]  /*68d0*/  IMAD.U32 R131, R131, 0x10000, RZ ;  /* 0x0001000083837824 */ /* 0x000fe200078e00ff */
[----:B------:R-:W-:Y:S02]  /*68e0*/  F2FP.SATFINITE.E4M3.F32.PACK_AB_MERGE_C R153, RZ, R153, RZ ;  /* 0x00000099ff99723e */ /* 0x000fe400048070ff */
[----:B------:R-:W-:Y:S02]  /*68f0*/  LOP3.LUT R128, R128, 0xff0000, R13, 0xf8, !PT ;  /* 0x00ff000080807812 */ /* 0x000fe400078ef80d */
[----:B------:R-:W-:-:S02]  /*6900*/  PRMT R19, R14, 0x7604, R19 ;  /* 0x000076040e137816 */ /* 0x000fc40000000013 */
[----:B------:R-:W-:Y:S02]  /*6910*/  PRMT R140, R157, 0x7604, R140 ;  /* 0x000076049d8c7816 */ /* 0x000fe4000000008c */
[----:B------:R-:W-:Y:S02]  /*6920*/  SHF.L.U32 R13, R166, 0x10, RZ ;  /* 0x00000010a60d7819 */ /* 0x000fe400000006ff */
[----:B------:R-:W-:Y:S02]  /*6930*/  LOP3.LUT R134, R134, 0xffff, RZ, 0xc0, !PT ;  /* 0x0000ffff86867812 */ /* 0x000fe400078ec0ff */
[----:B------:R-:W-:Y:S02]  /*6940*/  LOP3.LUT R149, R149, 0xff, RZ, 0xc0, !PT ;  /* 0x000000ff95957812 */ /* 0x000fe400078ec0ff */
[----:B------:R-:W-:Y:S02]  /*6950*/  LOP3.LUT R14, R153, 0xffff, RZ, 0xc0, !PT ;  /* 0x0000ffff990e7812 */ /* 0x000fe400078ec0ff */
[----:B------:R-:W-:-:S02]  /*6960*/  F2FP.SATFINITE.E4M3.F32.PACK_AB_MERGE_C R127, RZ, R127, RZ ;  /* 0x0000007fff7f723e */ /* 0x000fc400048070ff */
[----:B------:R-:W-:Y:S02]  /*6970*/  F2FP.SATFINITE.E4M3.F32.PACK_AB_MERGE_C R142, RZ, R142, RZ ;  /* 0x0000008eff8e723e */ /* 0x000fe400048070ff */
[----:B------:R-:W-:Y:S02]  /*6980*/  F2FP.SATFINITE.E4M3.F32.PACK_AB_MERGE_C R18, RZ, R18, RZ ;  /* 0x00000012ff12723e */ /* 0x000fe400048070ff */
[----:B------:R-:W-:Y:S02]  /*6990*/  F2FP.SATFINITE.E4M3.F32.PACK_AB_MERGE_C R139, RZ, R139, RZ ;  /* 0x0000008bff8b723e */ /* 0x000fe400048070ff */
[----:B------:R-:W-:Y:S01]  /*69a0*/  LOP3.LUT R140, R140, 0xff0000, R13, 0xf8, !PT ;  /* 0x00ff00008c8c7812 */ /* 0x000fe200078ef80d */
[----:B------:R-:W-:Y:S01]  /*69b0*/  IMAD.SHL.U32 R13, R134, 0x1000000, RZ ;  /* 0x01000000860d7824 */ /* 0x000fe200078e00ff */
[----:B------:R-:W-:Y:S02]  /*69c0*/  PRMT R149, R14, 0x7604, R149 ;  /* 0x000076040e957816 */ /* 0x000fe40000000095 */
[----:B------:R-:W-:-:S02]  /*69d0*/  F2FP.SATFINITE.E4M3.F32.PACK_AB_MERGE_C R130, RZ, R130, RZ ;  /* 0x00000082ff82723e */ /* 0x000fc400048070ff */
[----:B------:R-:W-:Y:S02]  /*69e0*/  SHF.L.U32 R14, R127, 0x10, RZ ;  /* 0x000000107f0e7819 */ /* 0x000fe400000006ff */
[----:B------:R-:W-:Y:S02]  /*69f0*/  LOP3.LUT R10, R10, 0xff0000, R131, 0xf8, !PT ;  /* 0x00ff00000a0a7812 */ /* 0x000fe400078ef883 */
[----:B------:R-:W-:Y:S02]  /*6a00*/  F2FP.SATFINITE.E4M3.F32.PACK_AB_MERGE_C R143, RZ, R143, RZ ;  /* 0x0000008fff8f723e */ /* 0x000fe400048070ff */
[----:B------:R-:W-:Y:S02]  /*6a10*/  LOP3.LUT R142, R142, 0xffff, RZ, 0xc0, !PT ;  /* 0x0000ffff8e8e7812 */ /* 0x000fe400078ec0ff */
[----:B------:R-:W-:Y:S02]  /*6a20*/  LOP3.LUT R18, R18, 0xffff, RZ, 0xc0, !PT ;  /* 0x0000ffff12127812 */ /* 0x000fe400078ec0ff */
[----:B------:R-:W-:-:S02]  /*6a30*/  F2FP.SATFINITE.E4M3.F32.PACK_AB_MERGE_C R144, RZ, R144, RZ ;  /* 0x00000090ff90723e */ /* 0x000fc400048070ff */
[----:B------:R-:W-:Y:S02]  /*6a40*/  SHF.L.U32 R139, R139, 0x10, RZ ;  /* 0x000000108b8b7819 */ /* 0x000fe400000006ff */
[----:B------:R-:W-:Y:S02]  /*6a50*/  F2FP.SATFINITE.E4M3.F32.PACK_AB_MERGE_C R146, RZ, R146, RZ ;  /* 0x00000092ff92723e */ /* 0x000fe400048070ff */
[----:B------:R-:W-:Y:S02]  /*6a60*/  F2FP.SATFINITE.E4M3.F32.PACK_AB_MERGE_C R132, RZ, R132, RZ ;  /* 0x00000084ff84723e */ /* 0x000fe400048070ff */
[----:B------:R-:W-:Y:S02]  /*6a70*/  LOP3.LUT R130, R130, 0xffff, RZ, 0xc0, !PT ;  /* 0x0000ffff82827812 */ /* 0x000fe400078ec0ff */
[----:B------:R-:W-:Y:S02]  /*6a80*/  F2FP.SATFINITE.E4M3.F32.PACK_AB_MERGE_C R145, RZ, R145, RZ ;  /* 0x00000091ff91723e */ /* 0x000fe400048070ff */
[----:B------:R-:W-:Y:S01]  /*6a90*/  F2FP.SATFINITE.E4M3.F32.PACK_AB_MERGE_C R136, RZ, R136, RZ ;  /* 0x00000088ff88723e */ /* 0x000fe200048070ff */
[----:B------:R-:W-:Y:S01]  /*6aa0*/  IMAD.SHL.U32 R130, R130, 0x1000000, RZ ;  /* 0x0100000082827824 */ /* 0x000fe200078e00ff */
[----:B------:R-:W-:Y:S01]  /*6ab0*/  LOP3.LUT R11, R11, 0xff0000, R14, 0xf8, !PT ;  /* 0x00ff00000b0b7812 */ /* 0x000fe200078ef80e */
[----:B------:R-:W-:Y:S01]  /*6ac0*/  IMAD.U32 R14, R143, 0x10000, RZ ;  /* 0x000100008f0e7824 */ /* 0x000fe200078e00ff */
[----:B------:R-:W-:Y:S01]  /*6ad0*/  LOP3.LUT R10, R10, R13, RZ, 0xfc, !PT ;  /* 0x0000000d0a0a7212 */ /* 0x000fe200078efcff */
[----:B------:R-:W-:Y:S01]  /*6ae0*/  IMAD.SHL.U32 R13, R142, 0x1000000, RZ ;  /* 0x010000008e0d7824 */ /* 0x000fe200078e00ff */
[----:B------:R-:W-:-:S02]  /*6af0*/  F2FP.SATFINITE.E4M3.F32.PACK_AB_MERGE_C R163, RZ, R163, RZ ;  /* 0x000000a3ffa3723e */ /* 0x000fc400048070ff */
[----:B------:R-:W-:Y:S02]  /*6b00*/  PRMT R17, R18, 0x7604, R17 ;  /* 0x0000760412117816 */ /* 0x000fe40000000011 */
[----:B------:R-:W-:Y:S02]  /*6b10*/  LOP3.LUT R144, R144, 0xff, RZ, 0xc0, !PT ;  /* 0x000000ff90907812 */ /* 0x000fe400078ec0ff */
[----:B------:R-:W-:Y:S02]  /*6b20*/  LOP3.LUT R15, R148, 0xffff, RZ, 0xc0, !PT ;  /* 0x0000ffff940f7812 */ /* 0x000fe400078ec0ff */
[----:B------:R-:W-:Y:S02]  /*6b30*/  LOP3.LUT R12, R12, 0xff0000, R139, 0xf8, !PT ;  /* 0x00ff00000c0c7812 */ /* 0x000fe400078ef88b */
[----:B------:R-:W-:Y:S02]  /*6b40*/  F2FP.SATFINITE.E4M3.F32.PACK_AB_MERGE_C R162, RZ, R162, RZ ;  /* 0x000000a2ffa2723e */ /* 0x000fe400048070ff */
[----:B------:R-:W-:-:S02]  /*6b50*/  F2FP.SATFINITE.E4M3.F32.PACK_AB_MERGE_C R138, RZ, R138, RZ ;  /* 0x0000008aff8a723e */ /* 0x000fc400048070ff */
[----:B------:R-:W-:Y:S02]  /*6b60*/  LOP3.LUT R146, R146, 0xffff, RZ, 0xc0, !PT ;  /* 0x0000ffff92927812 */ /* 0x000fe400078ec0ff */
[----:B------:R-:W-:Y:S02]  /*6b70*/  F2FP.SATFINITE.E4M3.F32.PACK_AB_MERGE_C R23, RZ, R23, RZ ;  /* 0x00000017ff17723e */ /* 0x000fe400048070ff */
[----:B------:R-:W-:Y:S02]  /*6b80*/  LOP3.LUT R132, R132, 0xffff, RZ, 0xc0, !PT ;  /* 0x0000ffff84847812 */ /* 0x000fe400078ec0ff */
[----:B------:R-:W-:Y:S02]  /*6b90*/  F2FP.SATFINITE.E4M3.F32.PACK_AB_MERGE_C R150, RZ, R150, RZ ;  /* 0x00000096ff96723e */ /* 0x000fe400048070ff */
[----:B------:R-:W-:Y:S02]  /*6ba0*/  F2FP.SATFINITE.E4M3.F32.PACK_AB_MERGE_C R160, RZ, R160, RZ ;  /* 0x000000a0ffa0723e */ /* 0x000fe400048070ff */
[----:B------:R-:W-:Y:S01]  /*6bb0*/  LOP3.LUT R145, R145, 0xff, RZ, 0xc0, !PT ;  /* 0x000000ff91917812 */ /* 0x000fe200078ec0ff */
[----:B------:R-:W-:Y:S01]  /*6bc0*/  IMAD.U32 R150, R150, 0x10000, RZ ;  /* 0x0001000096967824 */ /* 0x000fe200078e00ff */
[----:B------:R-:W-:-:S02]  /*6bd0*/  LOP3.LUT R136, R136, 0xffff, RZ, 0xc0, !PT ;  /* 0x0000ffff88887812 */ /* 0x000fc400078ec0ff */
[----:B------:R-:W-:Y:S02]  /*6be0*/  F2FP.SATFINITE.E4M3.F32.PACK_AB_MERGE_C R147, RZ, R147, RZ ;  /* 0x00000093ff93723e */ /* 0x000fe400048070ff */
[----:B------:R-:W-:Y:S02]  /*6bf0*/  LOP3.LUT R163, R163, 0xffff, RZ, 0xc0, !PT ;  /* 0x0000ffffa3a37812 */ /* 0x000fe400078ec0ff */
[----:B------:R-:W-:Y:S02]  /*6c00*/  F2FP.SATFINITE.E4M3.F32.PACK_AB_MERGE_C R161, RZ, R161, RZ ;  /* 0x000000a1ffa1723e */ /* 0x000fe400048070ff */
[----:B------:R-:W-:Y:S01]  /*6c10*/  F2FP.SATFINITE.E4M3.F32.PACK_AB_MERGE_C R122, RZ, R122, RZ ;  /* 0x0000007aff7a723e */ /* 0x000fe200048070ff */
[----:B------:R-:W-:Y:S01]  /*6c20*/  IMAD.SHL.U32 R18, R163, 0x1000000, RZ ;  /* 0x01000000a3127824 */ /* 0x000fe200078e00ff */
[----:B------:R-:W-:Y:S02]  /*6c30*/  PRMT R144, R15, 0x7604, R144 ;  /* 0x000076040f907816 */ /* 0x000fe40000000090 */
[----:B------:R-:W-:-:S02]  /*6c40*/  F2FP.SATFINITE.E4M3.F32.PACK_AB_MERGE_C R154, RZ, R154, RZ ;  /* 0x0000009aff9a723e */ /* 0x000fc400048070ff */
[----:B------:R-:W-:Y:S01]  /*6c50*/  LOP3.LUT R14, R17, 0xff0000, R14, 0xf8, !PT ;  /* 0x00ff0000110e7812 */ /* 0x000fe200078ef80e */
[----:B------:R-:W-:Y:S01]  /*6c60*/  IMAD.U32 R17, R162, 0x10000, RZ ;  /* 0x00010000a2117824 */ /* 0x000fe200078e00ff */
[----:B------:R-:W-:Y:S01]  /*6c70*/  F2FP.SATFINITE.E4M3.F32.PACK_AB_MERGE_C R164, RZ, R164, RZ ;  /* 0x000000a4ffa4723e */ /* 0x000fe200048070ff */
[----:B------:R-:W-:Y:S01]  /*6c80*/  IMAD.U32 R154, R154, 0x10000, RZ ;  /* 0x000100009a9a7824 */ /* 0x000fe200078e00ff */
[----:B------:R-:W-:Y:S02]  /*6c90*/  LOP3.LUT R138, R138, 0xffff, RZ, 0xc0, !PT ;  /* 0x0000ffff8a8a7812 */ /* 0x000fe400078ec0ff */
[----:B------:R-:W-:Y:S01]  /*6ca0*/  LOP3.LUT R12, R12, R13, RZ, 0xfc, !PT ;  /* 0x0000000d0c0c7212 */ /* 0x000fe200078efcff */
[----:B------:R-:W-:Y:S01]  /*6cb0*/  IMAD.SHL.U32 R13, R146, 0x1000000, RZ ;  /* 0x01000000920d7824 */ /* 0x000fe200078e00ff */
[----:B------:R-:W-:Y:S01]  /*6cc0*/  F2FP.SATFINITE.E4M3.F32.PACK_AB_MERGE_C R155, RZ, R155, RZ ;  /* 0x0000009bff9b723e */ /* 0x000fe200048070ff */
[----:B------:R-:W-:Y:S01]  /*6cd0*/  IMAD.U32 R164, R164, 0x10000, RZ ;  /* 0x00010000a4a47824 */ /* 0x000fe200078e00ff */
[----:B------:R-:W-:-:S02]  /*6ce0*/  LOP3.LUT R23, R23, 0xffff, RZ, 0xc0, !PT ;  /* 0x0000ffff17177812 */ /* 0x000fc400078ec0ff */
[----:B------:R-:W-:Y:S02]  /*6cf0*/  F2FP.SATFINITE.E4M3.F32.PACK_AB_MERGE_C R169, RZ, R169, RZ ;  /* 0x000000a9ffa9723e */ /* 0x000fe400048070ff */
[----:B------:R-:W-:Y:S01]  /*6d00*/  PRMT R132, R132, 0x7604, R141 ;  /* 0x0000760484847816 */ /* 0x000fe2000000008d */
[----:B------:R-:W-:Y:S01]  /*6d10*/  IMAD.SHL.U32 R20, R23, 0x1000000, RZ ;  /* 0x0100000017147824 */ /* 0x000fe200078e00ff */
[----:B------:R-:W-:Y:S02]  /*6d20*/  F2FP.SATFINITE.E4M3.F32.PACK_AB_MERGE_C R123, RZ, R123, RZ ;  /* 0x0000007bff7b723e */ /* 0x000fe400048070ff */
[----:B------:R-:W-:Y:S02]  /*6d30*/  SHF.L.U32 R15, R160, 0x10, RZ ;  /* 0x00000010a00f7819 */ /* 0x000fe400000006ff */
[----:B------:R-:W-:Y:S01]  /*6d40*/  F2FP.SATFINITE.E4M3.F32.PACK_AB_MERGE_C R151, RZ, R151, RZ ;  /* 0x00000097ff97723e */ /* 0x000fe200048070ff */
[----:B------:R-:W-:Y:S01]  /*6d50*/  IMAD.U32 R123, R123, 0x10000, RZ ;  /* 0x000100007b7b7824 */ /* 0x000fe200078e00ff */
[----:B------:R-:W-:-:S02]  /*6d60*/  PRMT R136, R136, 0x7604, R145 ;  /* 0x0000760488887816 */ /* 0x000fc40000000091 */
[----:B------:R-:W-:Y:S02]  /*6d70*/  F2FP.SATFINITE.E4M3.F32.PACK_AB_MERGE_C R167, RZ, R167, RZ ;  /* 0x000000a7ffa7723e */ /* 0x000fe400048070ff */
[----:B------:R-:W-:Y:S02]  /*6d80*/  F2FP.SATFINITE.E4M3.F32.PACK_AB_MERGE_C R171, RZ, R171, RZ ;  /* 0x000000abffab723e */ /* 0x000fe400048070ff */
[----:B------:R-:W-:Y:S01]  /*6d90*/  F2FP.SATFINITE.E4M3.F32.PACK_AB_MERGE_C R159, RZ, R159, RZ ;  /* 0x0000009fff9f723e */ /* 0x000fe200048070ff */
[----:B------:R-:W-:Y:S01]  /*6da0*/  IMAD.U32 R167, R167, 0x10000, RZ ;  /* 0x00010000a7a77824 */ /* 0x000fe200078e00ff */
[----:B------:R-:W-:Y:S01]  /*6db0*/  F2FP.SATFINITE.E4M3.F32.PACK_AB_MERGE_C R165, RZ, R165, RZ ;  /* 0x000000a5ffa5723e */ /* 0x000fe200048070ff */
[----:B------:R-:W-:Y:S01]  /*6dc0*/  IMAD.U32 R171, R171, 0x10000, RZ ;  /* 0x00010000abab7824 */ /* 0x000fe200078e00ff */
[----:B------:R-:W-:Y:S02]  /*6dd0*/  F2FP.SATFINITE.E4M3.F32.PACK_AB_MERGE_C R168, RZ, R168, RZ ;  /* 0x000000a8ffa8723e */ /* 0x000fe400048070ff */
[----:B------:R-:W-:-:S02]  /*6de0*/  LOP3.LUT R170, R170, 0xff, RZ, 0xc0, !PT ;  /* 0x000000ffaaaa7812 */ /* 0x000fc400078ec0ff */
[----:B------:R-:W-:Y:S02]  /*6df0*/  F2FP.SATFINITE.E4M3.F32.PACK_AB_MERGE_C R126, RZ, R126, RZ ;  /* 0x0000007eff7e723e */ /* 0x000fe400048070ff */
[----:B------:R-:W-:Y:S02]  /*6e00*/  LOP3.LUT R130, R11, R130, RZ, 0xfc, !PT ;  /* 0x000000820b827212 */ /* 0x000fe400078efcff */
[----:B------:R-:W-:Y:S02]  /*6e10*/  LOP3.LUT R147, R147, 0xffff, RZ, 0xc0, !PT ;  /* 0x0000ffff93937812 */ /* 0x000fe400078ec0ff */
[----:B------:R-:W-:Y:S02]  /*6e20*/  LOP3.LUT R161, R161, 0xff, RZ, 0xc0, !PT ;  /* 0x000000ffa1a17812 */ /* 0x000fe400078ec0ff */
[----:B------:R-:W-:Y:S02]  /*6e30*/  LOP3.LUT R122, R122, 0xffff, RZ, 0xc0, !PT ;  /* 0x0000ffff7a7a7812 */ /* 0x000fe400078ec0ff */
[----:B------:R-:W-:-:S02]  /*6e40*/  SHF.L.U32 R11, R138, 0x18, RZ ;  /* 0x000000188a0b7819 */ /* 0x000fc400000006ff */
[----:B------:R-:W-:Y:S02]  /*6e50*/  LOP3.LUT R155, R155, 0xffff, RZ, 0xc0, !PT ;  /* 0x0000ffff9b9b7812 */ /* 0x000fe400078ec0ff */
[----:B------:R-:W-:Y:S02]  /*6e60*/  LOP3.LUT R169, R169, 0xffff, RZ, 0xc0, !PT ;  /* 0x0000ffffa9a97812 */ /* 0x000fe400078ec0ff */
[----:B------:R-:W-:Y:S02]  /*6e70*/  F2FP.SATFINITE.E4M3.F32.PACK_AB_MERGE_C R156, RZ, R156, RZ ;  /* 0x0000009cff9c723e */ /* 0x000fe400048070ff */
[----:B------:R-:W-:Y:S01]  /*6e80*/  LOP3.LUT R15, R132, 0xff0000, R15, 0xf8, !PT ;  /* 0x00ff0000840f7812 */ /* 0x000fe200078ef80f */
[----:B------:R-:W-:Y:S01]  /*6e90*/  IMAD.SHL.U32 R169, R169, 0x1000000, RZ ;  /* 0x01000000a9a97824 */ /* 0x000fe200078e00ff */
[----:B------:R-:W-:Y:S02]  /*6ea0*/  LOP3.LUT R151, R151, 0xffff, RZ, 0xc0, !PT ;  /* 0x0000ffff97977812 */ /* 0x000fe400078ec0ff */
[----:B------:R-:W-:-:S02]  /*6eb0*/  LOP3.LUT R17, R136, 0xff0000, R17, 0xf8, !PT ;  /* 0x00ff000088117812 */ /* 0x000fc400078ef811 */
[----:B------:R-:W-:Y:S01]  /*6ec0*/  LOP3.LUT R13, R14, R13, RZ, 0xfc, !PT ;  /* 0x0000000d0e0d7212 */ /* 0x000fe200078efcff */
[----:B------:R-:W-:Y:S01]  /*6ed0*/  IMAD.SHL.U32 R151, R151, 0x1000000, RZ ;  /* 0x0100000097977824 */ /* 0x000fe200078e00ff */
[----:B------:R-:W-:Y:S02]  /*6ee0*/  LOP3.LUT R159, R159, 0xffff, RZ, 0xc0, !PT ;  /* 0x0000ffff9f9f7812 */ /* 0x000fe400078ec0ff */
[----:B------:R-:W-:Y:S02]  /*6ef0*/  LOP3.LUT R165, R165, 0xffff, RZ, 0xc0, !PT ;  /* 0x0000ffffa5a57812 */ /* 0x000fe400078ec0ff */
[----:B------:R-:W-:Y:S02]  /*6f00*/  LOP3.LUT R168, R168, 0xffff, RZ, 0xc0, !PT ;  /* 0x0000ffffa8a87812 */ /* 0x000fe400078ec0ff */
[----:B------:R-:W-:Y:S01]  /*6f10*/  PRMT R170, R179, 0x7604, R170 ;  /* 0x00007604b3aa7816 */ /* 0x000fe200000000aa */
[----:B------:R-:W-:-:S01]  /*6f20*/  FADD R179, R183, R180 ;  /* 0x000000b4b7b37221 */ /* 0x000fc20000000000 */
[----:B------:R-:W-:-:S02]  /*6f30*/  LOP3.LUT R19, R19, 0xff0000, R150, 0xf8, !PT ;  /* 0x00ff000013137812 */ /* 0x000fc400078ef896 */
[----:B------:R-:W-:Y:S01]  /*6f40*/  LOP3.LUT R126, R126, 0xffff, RZ, 0xc0, !PT ;  /* 0x0000ffff7e7e7812 */ /* 0x000fe200078ec0ff */
[----:B------:R-:W-:Y:S01]  /*6f50*/  FADD R179, R174, R179 ;  /* 0x000000b3aeb37221 */ /* 0x000fe20000000000 */
[----:B------:R-:W-:Y:S02]  /*6f60*/  SHF.L.U32 R14, R147, 0x18, RZ ;  /* 0x00000018930e7819 */ /* 0x000fe400000006ff */
[----:B------:R-:W-:Y:S01]  /*6f70*/  PRMT R122, R122, 0x7604, R161 ;  /* 0x000076047a7a7816 */ /* 0x000fe200000000a1 */
[----:B------:R-:W-:-:S01]  /*6f80*/  FADD R172, R172, R179 ;  /* 0x000000b3acac7221 */ /* 0x000fc20000000000 */
[----:B------:R-:W-:Y:S01]  /*6f90*/  LOP3.LUT R11, R16, R11, RZ, 0xfc, !PT ;  /* 0x0000000b100b7212 */ /* 0x000fe200078efcff */
[----:B------:R-:W-:Y:S01]  /*6fa0*/  IMAD.SHL.U32 R16, R155, 0x1000000, RZ ;  /* 0x010000009b107824 */ /* 0x000fe200078e00ff */
[----:B------:R-:W-:Y:S02]  /*6fb0*/  LOP3.LUT R156, R156, 0xffff, RZ, 0xc0, !PT ;  /* 0x0000ffff9c9c7812 */ /* 0x000fe400078ec0ff */
[----:B------:R-:W-:-:S02]  /*6fc0*/  LOP3.LUT R15, R15, R18, RZ, 0xfc, !PT ;  /* 0x000000120f0f7212 */ /* 0x000fc400078efcff */
[----:B------:R-:W-:Y:S02]  /*6fd0*/  LOP3.LUT R129, R129, 0xff0000, R154, 0xf8, !PT ;  /* 0x00ff000081817812 */ /* 0x000fe400078ef89a */
[----:B------:R-:W-:Y:S02]  /*6fe0*/  LOP3.LUT R149, R149, 0xff0000, R164, 0xf8, !PT ;  /* 0x00ff000095957812 */ /* 0x000fe400078ef8a4 */
[----:B------:R-:W-:Y:S02]  /*6ff0*/  FSETP.GEU.AND P2, PT, R184, -126, PT ;  /* 0xc2fc0000b800780b */ /* 0x000fe40003f4e000 */
[----:B------:R-:W-:Y:S02]  /*7000*/  FSETP.GEU.AND P3, PT, R21, -126, PT ;  /* 0xc2fc00001500780b */ /* 0x000fe40003f6e000 */
[----:B------:R-:W-:Y:S02]  /*7010*/  SHF.L.U32 R159, R159, 0x18, RZ ;  /* 0x000000189f9f7819 */ /* 0x000fe400000006ff */
[----:B------:R-:W-:Y:S01]  /*7020*/  LOP3.LUT R20, R17, R20, RZ, 0xfc, !PT ;  /* 0x0000001411147212 */ /* 0x000fe200078efcff */
[----:B------:R-:W-:Y:S01]  /*7030*/  IMAD.SHL.U32 R17, R168, 0x1000000, RZ ;  /* 0x01000000a8117824 */ /* 0x000fe200078e00ff */
[----:B------:R-:W-:-:S02]  /*7040*/  SHF.L.U32 R18, R165, 0x18, RZ ;  /* 0x00000018a5127819 */ /* 0x000fc400000006ff */
[----:B------:R-:W-:Y:S02]  /*7050*/  LOP3.LUT R123, R170, 0xff0000, R123, 0xf8, !PT ;  /* 0x00ff0000aa7b7812 */ /* 0x000fe400078ef87b */
[----:B------:R-:W-:Y:S01]  /*7060*/  SHF.L.U32 R126, R126, 0x18, RZ ;  /* 0x000000187e7e7819 */ /* 0x000fe200000006ff */
[----:B------:R-:W-:Y:S01]  /*7070*/  @!P2 FMUL R184, R184, 0.5 ;  /* 0x3f000000b8b8a820 */ /* 0x000fe20000400000 */
[----:B------:R-:W-:Y:S01]  /*7080*/  LOP3.LUT R14, R19, R14, RZ, 0xfc, !PT ;  /* 0x0000000e130e7212 */ /* 0x000fe200078efcff */
[----:B------:R-:W-:Y:S01]  /*7090*/  @!P3 FMUL R21, R21, 0.5 ;  /* 0x3f0000001515b820 */ /* 0x000fe20000400000 */
[----:B------:R-:W-:Y:S02]  /*70a0*/  LOP3.LUT R144, R144, 0xff0000, R167, 0xf8, !PT ;  /* 0x00ff000090907812 */ /* 0x000fe400078ef8a7 */
[----:B------:R-:W-:Y:S01]  /*70b0*/  LOP3.LUT R122, R122, 0xff0000, R171, 0xf8, !PT ;  /* 0x00ff00007a7a7812 */ /* 0x000fe200078ef8ab */
[----:B------:R-:W1:Y:S01]  /*70c0*/  MUFU.EX2 R184, R184 ;  /* 0x000000b800b87308 */ /* 0x000e620000000800 */
[----:B------:R-:W-:-:S02]  /*70d0*/  SHF.L.U32 R19, R156, 0x18, RZ ;  /* 0x000000189c137819 */ /* 0x000fc400000006ff */
[----:B------:R-:W-:Y:S02]  /*70e0*/  SEL R22, R11, R10, P4 ;  /* 0x0000000a0b167207 */ /* 0x000fe40002000000 */
[----:B------:R-:W-:Y:S02]  /*70f0*/  LOP3.LUT R16, R129, R16, RZ, 0xfc, !PT ;  /* 0x0000001081107212 */ /* 0x000fe400078efcff */
[----:B------:R-:W-:Y:S01]  /*7100*/  LOP3.LUT R159, R128, R159, RZ, 0xfc, !PT ;  /* 0x0000009f809f7212 */ /* 0x000fe200078efcff */
[----:B------:R-:W2:Y:S01]  /*7110*/  MUFU.EX2 R21, R21 ;  /* 0x0000001500157308 */ /* 0x000ea20000000800 */
[----:B------:R-:W-:Y:S02]  /*7120*/  LOP3.LUT R18, R149, R18, RZ, 0xfc, !PT ;  /* 0x0000001295127212 */ /* 0x000fe400078efcff */
[----:B------:R-:W-:Y:S02]  /*7130*/  LOP3.LUT R169, R140, R169, RZ, 0xfc, !PT ;  /* 0x000000a98ca97212 */ /* 0x000fe400078efcff */
[----:B------:R-:W-:-:S02]  /*7140*/  SEL R11, R10, R11, P4 ;  /* 0x0000000b0a0b7207 */ /* 0x000fc40002000000 */
[----:B------:R-:W-:Y:S02]  /*7150*/  LOP3.LUT R123, R123, R126, RZ, 0xfc, !PT ;  /* 0x0000007e7b7b7212 */ /* 0x000fe400078efcff */
[----:B------:R-:W-:Y:S01]  /*7160*/  LOP3.LUT R151, R124, R151, RZ, 0xfc, !PT ;  /* 0x000000977c977212 */ /* 0x000fe200078efcff */
[----:B-1----:R-:W-:Y:S01]  /*7170*/  @!P2 FMUL R184, R184, R184 ;  /* 0x000000b8b8b8a220 */ /* 0x002fe20000400000 */
[----:B------:R-:W-:Y:S02]  /*7180*/  SHF.R.U32.HI R10, RZ, R0, R121 ;  /* 0x00000000ff0a7219 */ /* 0x000fe40000011679 */
[----:B------:R-:W-:Y:S01]  /*7190*/  LOP3.LUT R17, R144, R17, RZ, 0xfc, !PT ;  /* 0x0000001190117212 */ /* 0x000fe200078efcff */
[----:B------:R-:W-:-:S01]  /*71a0*/  FFMA R7, R184, R7, R175 ;  /* 0x00000007b8077223 */ /* 0x000fc200000000af */
[----:B------:R-:W-:Y:S01]  /*71b0*/  LOP3.LUT R122, R122, R19, RZ, 0xfc, !PT ;  /* 0x000000137a7a7212 */ /* 0x000fe200078efcff */
[----:B------:R-:W-:Y:S01]  /*71c0*/  FMUL R24, R24, R184 ;  /* 0x000000b818187220 */ /* 0x000fe20000400000 */
[----:B------:R-:W-:Y:S01]  /*71d0*/  SEL R121, R20, R15, P4 ;  /* 0x0000000f14797207 */ /* 0x000fe20002000000 */
[----:B--2---:R-:W-:Y:S01]  /*71e0*/  @!P3 FMUL R21, R21, R21 ;  /* 0x000000151515b220 */ /* 0x004fe20000400000 */
[----:B------:R-:W-:Y:S01]  /*71f0*/  SHF.R.U32.HI R126, RZ, R0, R125 ;  /* 0x00000000ff7e7219 */ /* 0x000fe2000001167d */
[----:B------:R-:W-:Y:S01]  /*7200*/  FMUL R25, R25, R184 ;  /* 0x000000b819197220 */ /* 0x000fe20000400000 */
[----:B------:R-:W-:Y:S01]  /*7210*/  SEL R23, R13, R12, P4 ;  /* 0x0000000c0d177207 */ /* 0x000fe20002000000 */
[----:B------:R-:W-:-:S01]  /*7220*/  FFMA R6, R21, R6, R172 ;  /* 0x0000000615067223 */ /* 0x000fc200000000ac */
[----:B------:R-:W-:Y:S01]  /*7230*/  SEL R15, R15, R20, P4 ;  /* 0x000000140f0f7207 */ /* 0x000fe20002000000 */
[-C--:B------:R-:W-:Y:S01]  /*7240*/  FMUL R28, R28, R184.reuse ;  /* 0x000000b81c1c7220 */ /* 0x080fe20000400000 */
[----:B------:R-:W-:Y:S01]  /*7250*/  SEL R12, R12, R13, P4 ;  /* 0x0000000d0c0c7207 */ /* 0x000fe20002000000 */
[----:B------:R-:W-:Y:S01]  /*7260*/  FMUL R29, R29, R184 ;  /* 0x000000b81d1d7220 */ /* 0x000fe20000400000 */
[----:B------:R-:W-:Y:S01]  /*7270*/  SEL R120, R159, R16, P4 ;  /* 0x000000109f787207 */ /* 0x000fe20002000000 */
[----:B------:R-:W-:Y:S01]  /*7280*/  FMUL R32, R32, R184 ;  /* 0x000000b820207220 */ /* 0x000fe20000400000 */
[----:B------:R-:W-:Y:S01]  /*7290*/  SEL R20, R169, R18, P4 ;  /* 0x00000012a9147207 */ /* 0x000fe20002000000 */
[----:B------:R-:W-:Y:S01]  /*72a0*/  FMUL R33, R33, R184 ;  /* 0x000000b821217220 */ /* 0x000fe20000400000 */
[----:B------:R-:W-:Y:S01]  /*72b0*/  SEL R13, R151, R14, P4 ;  /* 0x0000000e970d7207 */ /* 0x000fe20002000000 */
[-C--:B------:R-:W-:Y:S01]  /*72c0*/  FMUL R36, R36, R184.reuse ;  /* 0x000000b824247220 */ /* 0x080fe20000400000 */
        /* <DEDUP_REMOVED lines=8> */
[----:B------:R-:W-:Y:S01]  /*7350*/  LOP3.LUT R125, R10, 0xf, RZ, 0xc0, !PT ;  /* 0x0000000f0a7d7812 */ /* 0x000fe200078ec0ff */
[-C--:B------:R-:W-:Y:S01]  /*7360*/  FMUL R45, R45, R184.reuse ;  /* 0x000000b82d2d7220 */ /* 0x080fe20000400000 */
[----:B------:R-:W-:Y:S01]  /*7370*/  SEL R124, R122, R17, P4 ;  /* 0x000000117a7c7207 */ /* 0x000fe20002000000 */
[----:B------:R-:W-:Y:S01]  /*7380*/  FMUL R48, R48, R184 ;  /* 0x000000b830307220 */ /* 0x000fe20000400000 */
[----:B------:R-:W-:Y:S01]  /*7390*/  LOP3.LUT R126, R126, 0xf, RZ, 0xc0, !PT ;  /* 0x0000000f7e7e7812 */ /* 0x000fe200078ec0ff */
[----:B------:R-:W-:Y:S01]  /*73a0*/  SHFL.IDX PT, R129, R120, R125, 0x1c1f ;  /* 0x001c1f7d78817589 */ /* 0x000fe200000e0000 */
[----:B------:R-:W-:Y:S01]  /*73b0*/  SEL R123, R123, R130, P4 ;  /* 0x000000827b7b7207 */ /* 0x000fe20002000000 */
[----:B------:R-:W-:Y:S01]  /*73c0*/  FMUL R49, R49, R184 ;  /* 0x000000b831317220 */ /* 0x000fe20000400000 */
[----:B------:R-:W-:Y:S01]  /*73d0*/  SEL R122, R17, R122, P4 ;  /* 0x0000007a117a7207 */ /* 0x000fe20002000000 */
[----:B------:R-:W-:Y:S01]  /*73e0*/  SHFL.IDX PT, R131, R121, R125, 0x1c1f ;  /* 0x001c1f7d79837589 */ /* 0x000fe200000e0000 */
[----:B------:R-:W-:Y:S01]  /*73f0*/  SHF.L.U32 R133, R9, 0x1f, RZ ;  /* 0x0000001f09857819 */ /* 0x000fe200000006ff */
[-C--:B------:R-:W-:Y:S01]  /*7400*/  FMUL R52, R52, R184.reuse ;  /* 0x000000b834347220 */ /* 0x080fe20000400000 */
[-C--:B------:R-:W-:Y:S01]  /*7410*/  FMUL R53, R53, R184.reuse ;  /* 0x000000b835357220 */ /* 0x080fe20000400000 */
[----:B------:R-:W-:Y:S01]  /*7420*/  SHFL.IDX PT, R20, R20, R125, 0x1c1f ;  /* 0x001c1f7d14147589 */ /* 0x000fe200000e0000 */
[----:B------:R1:W2:Y:S01]  /*7430*/  SYNCS.PHASECHK.TRANS64.TRYWAIT P2, [UR5+0x24000], R133 ;  /* 0x02400085ff0075a7 */ /* 0x0002a20008040145 */
[-C--:B------:R-:W-:Y:S01]  /*7440*/  FMUL R56, R56, R184.reuse ;  /* 0x000000b838387220 */ /* 0x080fe20000400000 */
[-C--:B------:R-:W-:Y:S01]  /*7450*/  FMUL R57, R57, R184.reuse ;  /* 0x000000b839397220 */ /* 0x080fe20000400000 */
[----:B------:R-:W3:Y:S01]  /*7460*/  SHFL.IDX PT, R16, R16, R126, 0x1c1f ;  /* 0x001c1f7e10107589 */ /* 0x000ee200000e0000 */
[-C--:B------:R-:W-:Y:S01]  /*7470*/  FMUL R60, R60, R184.reuse ;  /* 0x000000b83c3c7220 */ /* 0x080fe20000400000 */
[-C--:B------:R-:W-:Y:S01]  /*7480*/  FMUL R61, R61, R184.reuse ;  /* 0x000000b83d3d7220 */ /* 0x080fe20000400000 */
[-C--:B------:R-:W-:Y:S01]  /*7490*/  FMUL R64, R64, R184.reuse ;  /* 0x000000b840407220 */ /* 0x080fe20000400000 */
[----:B------:R-:W4:Y:S01]  /*74a0*/  SHFL.IDX PT, R18, R15, R126, 0x1c1f ;  /* 0x001c1f7e0f127589 */ /* 0x000f2200000e0000 */
[-C--:B------:R-:W-:Y:S01]  /*74b0*/  FMUL R65, R65, R184.reuse ;  /* 0x000000b841417220 */ /* 0x080fe20000400000 */
[-C--:B------:R-:W-:Y:S01]  /*74c0*/  FMUL R68, R68, R184.reuse ;  /* 0x000000b844447220 */ /* 0x080fe20000400000 */
[-C--:B------:R-:W-:Y:S01]  /*74d0*/  FMUL R69, R69, R184.reuse ;  /* 0x000000b845457220 */ /* 0x080fe20000400000 */
[----:B------:R-:W5:Y:S01]  /*74e0*/  SHFL.IDX PT, R169, R169, R126, 0x1c1f ;  /* 0x001c1f7ea9a97589 */ /* 0x000f6200000e0000 */
[-C--:B------:R-:W-:Y:S01]  /*74f0*/  FMUL R72, R72, R184.reuse ;  /* 0x000000b848487220 */ /* 0x080fe20000400000 */
[-C--:B------:R-:W-:Y:S01]  /*7500*/  FMUL R73, R73, R184.reuse ;  /* 0x000000b849497220 */ /* 0x080fe20000400000 */
[-C--:B------:R-:W-:Y:S01]  /*7510*/  FMUL R76, R76, R184.reuse ;  /* 0x000000b84c4c7220 */ /* 0x080fe20000400000 */
[----:B------:R-:W-:Y:S01]  /*7520*/  SHFL.IDX PT, R19, R19, R125, 0x1c1f ;  /* 0x001c1f7d13137589 */ /* 0x000fe200000e0000 */
        /* <DEDUP_REMOVED lines=10> */
[----:B------:R-:W-:Y:S01]  /*75d0*/  FMUL R93, R93, R184 ;  /* 0x000000b85d5d7220 */ /* 0x000fe20000400000 */
[----:B------:R-:W-:Y:S01]  /*75e0*/  SHFL.IDX PT, R13, R13, R125, 0x1c1f ;  /* 0x001c1f7d0d0d7589 */ /* 0x000fe200000e0000 */
[----:B---3--:R-:W-:Y:S01]  /*75f0*/  PRMT R128, R129, R2, R16 ;  /* 0x0000000281807216 */ /* 0x008fe20000000010 */
[-C--:B------:R-:W-:Y:S01]  /*7600*/  FMUL R96, R96, R184.reuse ;  /* 0x000000b860607220 */ /* 0x080fe20000400000 */
[----:B------:R-:W-:Y:S01]  /*7610*/  FMUL R97, R97, R184 ;  /* 0x000000b861617220 */ /* 0x000fe20000400000 */
[----:B------:R-:W-:Y:S01]  /*7620*/  SHFL.IDX PT, R17, R124, R125, 0x1c1f ;  /* 0x001c1f7d7c117589 */ /* 0x000fe200000e0000 */
[----:B----4-:R-:W-:Y:S01]  /*7630*/  PRMT R130, R131, R2, R18 ;  /* 0x0000000283827216 */ /* 0x010fe20000000012 */
[-C--:B------:R-:W-:Y:S01]  /*7640*/  FMUL R100, R100, R184.reuse ;  /* 0x000000b864647220 */ /* 0x080fe20000400000 */
[----:B------:R-:W-:Y:S01]  /*7650*/  FMUL R101, R101, R184 ;  /* 0x000000b865657220 */ /* 0x000fe20000400000 */
[----:B------:R-:W3:Y:S01]  /*7660*/  SHFL.IDX PT, R10, R123, R126, 0x1c1f ;  /* 0x001c1f7e7b0a7589 */ /* 0x000ee200000e0000 */
[----:B-----5:R-:W-:Y:S01]  /*7670*/  PRMT R168, R20, R2, R169 ;  /* 0x0000000214a87216 */ /* 0x020fe200000000a9 */
        /* <DEDUP_REMOVED lines=9> */
[----:B------:R-:W-:Y:S01]  /*7710*/  FMUL R117, R117, R184 ;  /* 0x000000b875757220 */ /* 0x000fe20000400000 */
[----:B------:R-:W1:Y:S01]  /*7720*/  SHFL.IDX PT, R14, R14, R126, 0x1c1f ;  /* 0x001c1f7e0e0e7589 */ /* 0x000e6200000e0000 */
[-C--:B------:R-:W-:Y:S01]  /*7730*/  FMUL R26, R26, R21.reuse ;  /* 0x000000151a1a7220 */ /* 0x080fe20000400000 */
[-C--:B------:R-:W-:Y:S01]  /*7740*/  FMUL R27, R27, R21.reuse ;  /* 0x000000151b1b7220 */ /* 0x080fe20000400000 */
[-C--:B------:R-:W-:Y:S01]  /*7750*/  FMUL R30, R30, R21.reuse ;  /* 0x000000151e1e7220 */ /* 0x080fe20000400000 */
[----:B------:R4:W2:Y:S01]  /*7760*/  SHFL.IDX PT, R132, R122, R126, 0x1c1f ;  /* 0x001c1f7e7a847589 */ /* 0x0008a200000e0000 */
[-C--:B------:R-:W-:Y:S01]  /*7770*/  FMUL R31, R31, R21.reuse ;  /* 0x000000151f1f7220 */ /* 0x080fe20000400000 */
        /* <DEDUP_REMOVED lines=43> */
[----:B------:R-:W-:Y:S01]  /*7a30*/  FMUL R119, R119, R21 ;  /* 0x0000001577777220 */ /* 0x000fe20000400000 */
[----:B---3--:R-:W-:-:S02]  /*7a40*/  PRMT R120, R19, R2, R10 ;  /* 0x0000000213787216 */ /* 0x008fc4000000000a */
[-C--:B------:R-:W-:Y:S02]  /*7a50*/  PRMT R121, R19, R5.reuse, R10 ;  /* 0x0000000513797216 */ /* 0x080fe4000000000a */
[CCC-:B----4-:R-:W-:Y:S02]  /*7a60*/  PRMT R122, R22.reuse, R2.reuse, R11.reuse ;  /* 0x00000002167a7216 */ /* 0x1d0fe4000000000b */
[-C--:B------:R-:W-:Y:S02]  /*7a70*/  PRMT R123, R22, R5.reuse, R11 ;  /* 0x00000005167b7216 */ /* 0x080fe4000000000b */
[CCC-:B-----5:R-:W-:Y:S02]  /*7a80*/  PRMT R124, R23.reuse, R2.reuse, R12.reuse ;  /* 0x00000002177c7216 */ /* 0x1e0fe4000000000c */
[----:B------:R-:W-:Y:S02]  /*7a90*/  PRMT R125, R23, R5, R12 ;  /* 0x00000005177d7216 */ /* 0x000fe4000000000c */
[----:B-1----:R-:W-:-:S02]  /*7aa0*/  PRMT R126, R13, R2, R14 ;  /* 0x000000020d7e7216 */ /* 0x002fc4000000000e */
[-C--:B------:R-:W-:Y:S02]  /*7ab0*/  PRMT R127, R13, R5.reuse, R14 ;  /* 0x000000050d7f7216 */ /* 0x080fe4000000000e */
[-C--:B------:R-:W-:Y:S02]  /*7ac0*/  PRMT R129, R129, R5.reuse, R16 ;  /* 0x0000000581817216 */ /* 0x080fe40000000010 */
[-C--:B------:R-:W-:Y:S02]  /*7ad0*/  PRMT R131, R131, R5.reuse, R18 ;  /* 0x0000000583837216 */ /* 0x080fe40000000012 */
[-C--:B------:R-:W-:Y:S02]  /*7ae0*/  PRMT R169, R20, R5.reuse, R169 ;  /* 0x0000000514a97216 */ /* 0x080fe400000000a9 */
[C-C-:B--2---:R-:W-:Y:S02]  /*7af0*/  PRMT R170, R17.reuse, R2, R132.reuse ;  /* 0x0000000211aa7216 */ /* 0x144fe40000000084 */
[----:B------:R-:W-:Y:S01]  /*7b00*/  PRMT R171, R17, R5, R132 ;  /* 0x0000000511ab7216 */ /* 0x000fe20000000084 */
[----:B------:R-:W-:Y:S06]  /*7b10*/  @!P0 BRA `(.L_x_27) ;  /* 0x0000000000048947 */ /* 0x000fec0003800000 */
[----:B------:R-:W-:Y:S01]  /*7b20*/  BPT.TRAP 0x1 ;  /* 0x000000040000795c */ /* 0x000fe20000300000 */
.L_x_27:
[----:B------:R-:W-:Y:S05]  /*7b30*/  @P2 BRA `(.L_x_28) ;  /* 0x0000000000082947 */ /* 0x000fea0003800000 */
[----:B------:R-:W1:Y:S02]  /*7b40*/  SYNCS.PHASECHK.TRANS64.TRYWAIT P2, [UR5+0x24000], R133 ;  /* 0x02400085ff0075a7 */ /* 0x000e640008040145 */
[----:B-1----:R-:W-:Y:S05]  /*7b50*/  @!P2 BRA `(.L_x_29) ;  /* 0x0000003800b4a947 */ /* 0x002fea0003800000 */
.L_x_28:
[----:B------:R-:W-:Y:S01]  /*7b60*/  UIMAD UR10, UR7, 0x600, UR6 ;  /* 0x00000600070a78a4 */ /* 0x000fe2000f8e0206 */
[----:B------:R-:W-:Y:S01]  /*7b70*/  WARPGROUP.ARRIVE ;  /* 0x00000000000079c5 */ /* 0x000fe20000000000 */
[----:B------:R-:W-:Y:S01]  /*7b80*/  UMOV UR11, 0x40000040 ;  /* 0x40000040000b7882 */ /* 0x000fe20000000000 */
[----:B------:R-:W-:Y:S01]  /*7b90*/  UMOV UR15, 0x40000040 ;  /* 0x40000040000f7882 */ /* 0x000fe20000000000 */
[----:B------:R-:W-:-:S05]  /*7ba0*/  UIADD3 UR14, UR10, 0x2, URZ ;  /* 0x000000020a0e7890 */ /* 0x000fca000fffe03f */
[----:B------:R-:W-:Y:S01]  /*7bb0*/  QGMMA.64x192x32.F32.E4M3.E4M3 R24, R120, gdesc[UR8], R24, gsb0 ;  /* 0x02e0000878187df3 */ /* 0x000fe20008000818 */
[----:B------:R-:W-:Y:S02]  /*7bc0*/  UMOV UR11, 0x40000040 ;  /* 0x40000040000b7882 */ /* 0x000fe40000000000 */
[----:B------:R-:W-:Y:S02]  /*7bd0*/  WARPGROUP.DEPBAR.LE gsb0, 0x0 ;  /* 0x00008000000079c5 */ /* 0x000fe40000010000 */
[----:B------:R-:W-:-:S15]  /*7be0*/  WARPGROUP.ARRIVE ;  /* 0x00000000000079c5 */ /* 0x000fde0000000000 */
[----:B------:R-:W-:Y:S01]  /*7bf0*/  QGMMA.64x192x32.F32.E4M3.E4M3 R24, R124, gdesc[UR12], R24, gsb0 ;  /* 0x02e0000c7c187df3 */ /* 0x000fe20008000818 */
[----:B------:R-:W-:Y:S01]  /*7c00*/  UIADD3 UR14, UR10, 0x4, URZ ;  /* 0x000000040a0e7890 */ /* 0x000fe2000fffe03f */
[----:B------:R-:W-:Y:S01]  /*7c10*/  UMOV UR15, 0x40000040 ;  /* 0x40000040000f7882 */ /* 0x000fe20000000000 */
[----:B------:R-:W-:Y:S01]  /*7c20*/  UIADD3 UR10, UR10, 0x6, URZ ;  /* 0x000000060a0a7890 */ /* 0x000fe2000fffe03f */
[----:B------:R-:W-:Y:S02]  /*7c30*/  WARPGROUP.DEPBAR.LE gsb0, 0x0 ;  /* 0x00008000000079c5 */ /* 0x000fe40000010000 */
[----:B------:R-:W-:-:S14]  /*7c40*/  WARPGROUP.ARRIVE ;  /* 0x00000000000079c5 */ /* 0x000fdc0000000000 */
[----:B------:R-:W-:Y:S03]  /*7c50*/  QGMMA.64x192x32.F32.E4M3.E4M3 R24, R128, gdesc[UR12], R24, gsb0 ;  /* 0x02e0000c80187df3 */ /* 0x000fe60008000818 */
[----:B------:R-:W-:Y:S02]  /*7c60*/  WARPGROUP.DEPBAR.LE gsb0, 0x0 ;  /* 0x00008000000079c5 */ /* 0x000fe40000010000 */
[----:B------:R-:W-:-:S15]  /*7c70*/  WARPGROUP.ARRIVE ;  /* 0x00000000000079c5 */ /* 0x000fde0000000000 */
[----:B------:R-:W-:Y:S03]  /*7c80*/  QGMMA.64x192x32.F32.E4M3.E4M3 R24, R168, gdesc[UR8], R24, gsb0 ;  /* 0x02e00008a8187df3 */ /* 0x000fe60008000818 */
[----:B------:R-:W-:Y:S02]  /*7c90*/  WARPGROUP.DEPBAR.LE gsb0, 0x0 ;  /* 0x00008000000079c5 */ /* 0x000fe40000010000 */
[----:B------:R-:W-:Y:S05]  /*7ca0*/  @!P0 BRA `(.L_x_30) ;  /* 0x0000000000048947 */ /* 0x000fea0003800000 */
[----:B------:R-:W-:Y:S01]  /*7cb0*/  BPT.TRAP 0x1 ;  /* 0x000000040000795c */ /* 0x000fe20000300000 */
.L_x_30:
[----:B------:R-:W-:-:S04]  /*7cc0*/  ULEA UR5, UR4, UR36, 0x3 ;  /* 0x0000002404057291 */ /* 0x000fc8000f8e183f */
[----:B------:R-:W-:-:S04]  /*7cd0*/  UIADD3 UR5, UR5, 0x24028, URZ ;  /* 0x0002402805057890 */ /* 0x000fc8000fffe03f */
[----:B------:R-:W-:-:S09]  /*7ce0*/  UPRMT UR5, URZ, 0x654, UR5 ;  /* 0x000006543f057896 */ /* 0x000fd20008000005 */
[----:B------:R-:W-:Y:S01]  /*7cf0*/  SYNCS.ARRIVE.TRANS64.RED.A1T0 RZ, [UR5], RZ ;  /* 0x000000ffffff79a7 */ /* 0x000fe20008100405 */
[----:B------:R-:W-:Y:S05]  /*7d00*/  @P1 BRA `(.L_x_31) ;  /* 0x0000000000041947 */ /* 0x000fea0003800000 */
[----:B------:R-:W-:Y:S01]  /*7d10*/  BPT.TRAP 0x1 ;  /* 0x000000040000795c */ /* 0x000fe20000300000 */
.L_x_31:
[----:B------:R-:W-:-:S04]  /*7d20*/  UIADD3 UR4, UR4, 0x1, URZ ;  /* 0x0000000104047890 */ /* 0x000fc8000fffe03f */
[----:B------:R-:W-:-:S04]  /*7d30*/  UISETP.NE.AND UP0, UPT, UR4, 0x5, UPT ;  /* 0x000000050400788c */ /* 0x000fc8000bf05270 */
[----:B------:R-:W-:Y:S01]  /*7d40*/  USEL UR5, UR4, URZ, UP0 ;  /* 0x0000003f04057287 */ /* 0x000fe20008000000 */
[----:B------:R-:W-:Y:S11]  /*7d50*/  @!P0 BRA `(.L_x_32) ;  /* 0x0000000000048947 */ /* 0x000ff60003800000 */
[----:B------:R-:W-:Y:S01]  /*7d60*/  BPT.TRAP 0x1 ;  /* 0x000000040000795c */ /* 0x000fe20000300000 */
.L_x_32:
[----:B------:R-:W-:-:S04]  /*7d70*/  ULEA UR4, UR5, UR36, 0x3 ;  /* 0x0000002405047291 */ /* 0x000fc8000f8e183f */
[----:B------:R-:W-:-:S04]  /*7d80*/  UIADD3 UR4, UR4, 0x24028, URZ ;  /* 0x0002402804047890 */ /* 0x000fc8000fffe03f */
[----:B------:R-:W-:-:S09]  /*7d90*/  UPRMT UR4, URZ, 0x654, UR4 ;  /* 0x000006543f047896 */ /* 0x000fd20008000004 */
[----:B------:R-:W-:Y:S01]  /*7da0*/  SYNCS.ARRIVE.TRANS64.RED.A1T0 RZ, [UR4], RZ ;  /* 0x000000ffffff79a7 */ /* 0x000fe20008100404 */
[----:B------:R-:W-:Y:S05]  /*7db0*/  @P1 BRA `(.L_x_33) ;  /* 0x0000000000041947 */ /* 0x000fea0003800000 */
[----:B------:R-:W-:Y:S01]  /*7dc0*/  BPT.TRAP 0x1 ;  /* 0x000000040000795c */ /* 0x000fe20000300000 */
.L_x_33:
[----:B------:R-:W-:Y:S01]  /*7dd0*/  UIADD3 UR4, UR5, 0x1, URZ ;  /* 0x0000000105047890 */ /* 0x000fe2000fffe03f */
[C---:B------:R-:W-:Y:S01]  /*7de0*/  ISETP.GT.AND P2, PT, R8.reuse, 0x2, PT ;  /* 0x000000020800780c */ /* 0x040fe20003f44270 */
[----:B------:R-:W-:Y:S01]  /*7df0*/  UIADD3 UR5, UR7, 0x1, URZ ;  /* 0x0000000107057890 */ /* 0x000fe2000fffe03f */
[----:B------:R-:W-:Y:S01]  /*7e00*/  IADD3 R8, R8, -0x1, RZ ;  /* 0xffffffff08087810 */ /* 0x000fe20007ffe0ff */
[----:B------:R-:W-:Y:S01]  /*7e10*/  UISETP.NE.AND UP0, UPT, UR4, 0x5, UPT ;  /* 0x000000050400788c */ /* 0x000fe2000bf05270 */
[----:B------:R-:W-:Y:S01]  /*7e20*/  IMAD.MOV.U32 R23, RZ, RZ, R3 ;  /* 0x000000ffff177224 */ /* 0x000fe200078e0003 */
[----:B------:R-:W-:Y:S01]  /*7e30*/  UISETP.NE.AND UP2, UPT, UR5, 0x5, UPT ;  /* 0x000000050500788c */ /* 0x000fe2000bf45270 */
[----:B------:R-:W-:Y:S01]  /*7e40*/  IMAD.MOV.U32 R21, RZ, RZ, R4 ;  /* 0x000000ffff157224 */ /* 0x000fe200078e0004 */
[----:B------:R-:W-:Y:S02]  /*7e50*/  USEL UR4, UR4, URZ, UP0 ;  /* 0x0000003f04047287 */ /* 0x000fe40008000000 */
[----:B------:R-:W-:-:S02]  /*7e60*/  USEL UR7, URZ, 0x1, UP2 ;  /* 0x000000013f077887 */ /* 0x000fc40009000000 */
[----:B------:R-:W-:-:S04]  /*7e70*/  USEL UR5, UR5, URZ, UP2 ;  /* 0x0000003f05057287 */ /* 0x000fc80009000000 */
[----:B------:R-:W-:Y:S01]  /*7e80*/  LOP3.LUT R9, R9, UR7, RZ, 0x3c, !PT ;  /* 0x0000000709097c12 */ /* 0x000fe2000f8e3cff */
[----:B------:R-:W-:Y:S07]  /*7e90*/  @P2 BRA `(.L_x_34) ;  /* 0xffffffc400a02947 */ /* 0x000fee000383ffff */
.L_x_23:
[----:B------:R-:W2:Y:S01]  /*7ea0*/  SHFL.BFLY PT, R0, R7, 0x1, 0x1f ;  /* 0x0c201f0007007f89 */ /* 0x000ea200000e0000 */
[----:B------:R-:W-:Y:S01]  /*7eb0*/  BSSY B0, `(.L_x_35) ;  /* 0x0000022000007945 */ /* 0x000fe20003800000 */
[----:B------:R-:W-:Y:S01]  /*7ec0*/  IMAD.MOV.U32 R8, RZ, RZ, 0x3f800000 ;  /* 0x3f800000ff087424 */ /* 0x000fe200078e00ff */
[----:B------:R-:W-:Y:S01]  /*7ed0*/  MOV R11, 0x7f800000 ;  /* 0x7f800000000b7802 */ /* 0x000fe20000000f00 */
[----:B------:R-:W3:Y:S01]  /*7ee0*/  SHFL.BFLY PT, R5, R6, 0x1, 0x1f ;  /* 0x0c201f0006057f89 */ /* 0x000ee200000e0000 */
[----:B-1----:R-:W-:Y:S02]  /*7ef0*/  IMAD.MOV.U32 R10, RZ, RZ, 0x3f800000 ;  /* 0x3f800000ff0a7424 */ /* 0x002fe400078e00ff */
[----:B--2---:R-:W-:Y:S01]  /*7f00*/  FADD R0, R0, R7 ;  /* 0x0000000700007221 */ /* 0x004fe20000000000 */
[----:B---3--:R-:W-:-:S04]  /*7f10*/  FADD R14, R5, R6 ;  /* 0x00000006050e7221 */ /* 0x008fc80000000000 */
[----:B------:R-:W1:Y:S04]  /*7f20*/  SHFL.BFLY PT, R9, R0, 0x2, 0x1f ;  /* 0x0c401f0000097f89 */ /* 0x000e6800000e0000 */
[----:B------:R-:W2:Y:S01]  /*7f30*/  SHFL.BFLY PT, R15, R14, 0x2, 0x1f ;  /* 0x0c401f000e0f7f89 */ /* 0x000ea200000e0000 */
[C---:B-1----:R-:W-:Y:S01]  /*7f40*/  FSETP.NE.AND P0, PT, R0.reuse, -R9, PT ;  /* 0x800000090000720b */ /* 0x042fe20003f05000 */
[----:B------:R-:W-:Y:S01]  /*7f50*/  FADD R2, R0, R9 ;  /* 0x0000000900027221 */ /* 0x000fe20000000000 */
[----:B------:R-:W-:Y:S01]  /*7f60*/  MOV R9, 0x7f800000 ;  /* 0x7f80000000097802 */ /* 0x000fe20000000f00 */
[----:B--2---:R-:W-:-:S10]  /*7f70*/  FADD R5, R14, R15 ;  /* 0x0000000f0e057221 */ /* 0x004fd40000000000 */
[----:B------:R-:W-:Y:S05]  /*7f80*/  @!P0 BRA `(.L_x_36) ;  /* 0x0000000000508947 */ /* 0x000fea0003800000 */
[----:B------:R-:W-:Y:S01]  /*7f90*/  VIADD R0, R2, 0x1800000 ;  /* 0x0180000002007836 */ /* 0x000fe20000000000 */
[----:B------:R-:W-:Y:S04]  /*7fa0*/  BSSY B1, `(.L_x_37) ;  /* 0x000000b000017945 */ /* 0x000fe80003800000 */
[----:B------:R-:W-:-:S04]  /*7fb0*/  LOP3.LUT R0, R0, 0x7f800000, RZ, 0xc0, !PT ;  /* 0x7f80000000007812 */ /* 0x000fc800078ec0ff */
[----:B------:R-:W-:-:S13]  /*7fc0*/  ISETP.GT.U32.AND P0, PT, R0, 0x1ffffff, PT ;  /* 0x01ffffff0000780c */ /* 0x000fda0003f04070 */
[----:B------:R-:W-:Y:S05]  /*7fd0*/  @P0 BRA `(.L_x_38) ;  /* 0x00000000000c0947 */ /* 0x000fea0003800000 */
[----:B------:R-:W-:-:S07]  /*7fe0*/  MOV R12, 0x8000 ;  /* 0x00008000000c7802 */ /* 0x000fce0000000f00 */
[----:B------:R-:W-:Y:S05]  /*7ff0*/  CALL.REL.NOINC `($__internal_0_$__cuda_sm20_rcp_rn_f32_slowpath) ;  /* 0x0000003800347944 */ /* 0x000fea0003c00000 */
[----:B------:R-:W-:Y:S05]  /*8000*/  BRA `(.L_x_39) ;  /* 0x0000000000107947 */ /* 0x000fea0003800000 */
.L_x_38:
[----:B------:R-:W1:Y:S02]  /*8010*/  MUFU.RCP R7, R2 ;  /* 0x0000000200077308 */ /* 0x000e640000001000 */
[----:B-1----:R-:W-:-:S04]  /*8020*/  FFMA R0, R2, R7, -1 ;  /* 0xbf80000002007423 */ /* 0x002fc80000000007 */
[----:B------:R-:W-:-:S04]  /*8030*/  FADD.FTZ R0, -R0, -RZ ;  /* 0x800000ff00007221 */ /* 0x000fc80000010100 */
[----:B------:R-:W-:-:S07]  /*8040*/  FFMA R10, R7, R0, R7 ;  /* 0x00000000070a7223 */ /* 0x000fce0000000007 */
.L_x_39:
[----:B------:R-:W-:Y:S05]  /*8050*/  BSYNC B1 ;  /* 0x0000000000017941 */ /* 0x000fea0003800000 */
.L_x_37:
[----:B------:R-:W-:Y:S01]  /*8060*/  FSETP.GEU.AND P0, PT, |R2|, 1.175494350822287508e-38, PT ;  /* 0x008000000200780b */ /* 0x000fe20003f0e200 */
[----:B------:R-:W-:-:S12]  /*8070*/  ULDC UR4, c[0x0][0x600] ;  /* 0x0001800000047ab9 */ /* 0x000fd80000000800 */
[----:B------:R-:W-:-:S04]  /*8080*/  @!P0 FMUL R2, R2, 16777216 ;  /* 0x4b80000002028820 */ /* 0x000fc80000400000 */
[----:B------:R-:W1:Y:S02]  /*8090*/  MUFU.LG2 R0, R2 ;  /* 0x0000000200007308 */ /* 0x000e640000000c00 */
[----:B-1----:R-:W-:-:S04]  /*80a0*/  @!P0 FADD R0, R0, -24 ;  /* 0xc1c0000000008421 */ /* 0x002fc80000000000 */
[----:B------:R-:W-:-:S04]  /*80b0*/  FMUL R0, R0, 0.69314718246459960938 ;  /* 0x3f31721800007820 */ /* 0x000fc80000400000 */
[----:B------:R-:W-:-:S07]  /*80c0*/  FFMA R11, R3, UR4, R0 ;  /* 0x00000004030b7c23 */ /* 0x000fce0008000000 */
.L_x_36:
[----:B------:R-:W-:Y:S05]  /*80d0*/  BSYNC B0 ;  /* 0x0000000000007941 */ /* 0x000fea0003800000 */
.L_x_35:
[----:B------:R-:W-:Y:S01]  /*80e0*/  FSETP.NE.AND P0, PT, R14, -R15, PT ;  /* 0x8000000f0e00720b */ /* 0x000fe20003f05000 */
[----:B------:R-:W-:Y:S01]  /*80f0*/  ULDC UR4, c[0x0][0x608] ;  /* 0x0001820000047ab9 */ /* 0x000fe20000000800 */
[----:B------:R-:W-:Y:S01]  /*8100*/  BSSY B0, `(.L_x_40) ;  /* 0x0000049000007945 */ /* 0x000fe20003800000 */
[----:B------:R-:W-:-:S04]  /*8110*/  FMUL R10, R10, UR4 ;  /* 0x000000040a0a7c20 */ /* 0x000fc80008400000 */
        /* <DEDUP_REMOVED lines=48> */
[----:B------:R-:W-:Y:S06]  /*8420*/  @!P0 BRA `(.L_x_41) ;  /* 0x0000000000588947 */ /* 0x000fec0003800000 */
[----:B------:R-:W-:Y:S01]  /*8430*/  VIADD R0, R5, 0x1800000 ;  /* 0x0180000005007836 */ /* 0x000fe20000000000 */
[----:B------:R-:W-:Y:S04]  /*8440*/  BSSY B1, `(.L_x_42) ;  /* 0x000000d000017945 */ /* 0x000fe80003800000 */
[----:B------:R-:W-:-:S04]  /*8450*/  LOP3.LUT R0, R0, 0x7f800000, RZ, 0xc0, !PT ;  /* 0x7f80000000007812 */ /* 0x000fc800078ec0ff */
[----:B------:R-:W-:-:S13]  /*8460*/  ISETP.GT.U32.AND P0, PT, R0, 0x1ffffff, PT ;  /* 0x01ffffff0000780c */ /* 0x000fda0003f04070 */
[----:B------:R-:W-:Y:S05]  /*8470*/  @P0 BRA `(.L_x_43) ;  /* 0x0000000000140947 */ /* 0x000fea0003800000 */
[----:B------:R-:W-:Y:S02]  /*8480*/  MOV R2, R5 ;  /* 0x0000000500027202 */ /* 0x000fe40000000f00 */
[----:B------:R-:W-:-:S07]  /*8490*/  MOV R12, 0x84b0 ;  /* 0x000084b0000c7802 */ /* 0x000fce0000000f00 */
[----:B------:R-:W-:Y:S05]  /*84a0*/  CALL.REL.NOINC `($__internal_0_$__cuda_sm20_rcp_rn_f32_slowpath) ;  /* 0x0000003400087944 */ /* 0x000fea0003c00000 */
[----:B------:R-:W-:Y:S01]  /*84b0*/  IMAD.MOV.U32 R8, RZ, RZ, R10 ;  /* 0x000000ffff087224 */ /* 0x000fe200078e000a */
[----:B------:R-:W-:Y:S06]  /*84c0*/  BRA `(.L_x_44) ;  /* 0x0000000000107947 */ /* 0x000fec0003800000 */
.L_x_43:
[----:B------:R-:W1:Y:S02]  /*84d0*/  MUFU.RCP R8, R5 ;  /* 0x0000000500087308 */ /* 0x000e640000001000 */
[----:B-1----:R-:W-:-:S04]  /*84e0*/  FFMA R0, R5, R8, -1 ;  /* 0xbf80000005007423 */ /* 0x002fc80000000008 */
[----:B------:R-:W-:-:S04]  /*84f0*/  FADD.FTZ R3, -R0, -RZ ;  /* 0x800000ff00037221 */ /* 0x000fc80000010100 */
[----:B------:R-:W-:-:S07]  /*8500*/  FFMA R8, R8, R3, R8 ;  /* 0x0000000308087223 */ /* 0x000fce0000000008 */
.L_x_44:
[----:B------:R-:W-:Y:S05]  /*8510*/  BSYNC B1 ;  /* 0x0000000000017941 */ /* 0x000fea0003800000 */
.L_x_42:
[----:B------:R-:W-:Y:S01]  /*8520*/  FSETP.GEU.AND P0, PT, |R5|, 1.175494350822287508e-38, PT ;  /* 0x008000000500780b */ /* 0x000fe20003f0e200 */
[----:B------:R-:W-:-:S12]  /*8530*/  ULDC UR4, c[0x0][0x600] ;  /* 0x0001800000047ab9 */ /* 0x000fd80000000800 */
[----:B------:R-:W-:-:S04]  /*8540*/  @!P0 FMUL R5, R5, 16777216 ;  /* 0x4b80000005058820 */ /* 0x000fc80000400000 */
[----:B------:R-:W1:Y:S02]  /*8550*/  MUFU.LG2 R0, R5 ;  /* 0x0000000500007308 */ /* 0x000e640000000c00 */
[----:B-1----:R-:W-:-:S04]  /*8560*/  @!P0 FADD R0, R0, -24 ;  /* 0xc1c0000000008421 */ /* 0x002fc80000000000 */
[----:B------:R-:W-:-:S04]  /*8570*/  FMUL R9, R0, 0.69314718246459960938 ;  /* 0x3f31721800097820 */ /* 0x000fc80000400000 */
[----:B------:R-:W-:-:S07]  /*8580*/  FFMA R9, R4, UR4, R9 ;  /* 0x0000000404097c23 */ /* 0x000fce0008000009 */
.L_x_41:
[----:B------:R-:W-:Y:S05]  /*8590*/  BSYNC B0 ;  /* 0x0000000000007941 */ /* 0x000fea0003800000 */
.L_x_40:
[----:B------:R-:W-:Y:S01]  /*85a0*/  UIADD3 UR4, UR37, -0x1, URZ ;  /* 0xffffffff25047890 */ /* 0x000fe2000fffe03f */
[----:B------:R-:W1:Y:S01]  /*85b0*/  S2R R18, SR_TID.X ;  /* 0x0000000000127919 */ /* 0x000e620000002100 */
[----:B------:R-:W-:Y:S01]  /*85c0*/  ULDC UR5, c[0x0][0x608] ;  /* 0x0001820000057ab9 */ /* 0x000fe20000000800 */
[----:B------:R-:W-:Y:S01]  /*85d0*/  ULDC.64 UR8, c[0x0][0x208] ;  /* 0x0000820000087ab9 */ /* 0x000fe20000000a00 */
[----:B------:R-:W-:Y:S02]  /*85e0*/  FMUL R8, R8, UR5 ;  /* 0x0000000508087c20 */ /* 0x000fe40008400000 */
[----:B------:R-:W-:Y:S01]  /*85f0*/  ISETP.NE.AND P0, PT, RZ, UR4, PT ;  /* 0x00000004ff007c0c */ /* 0x000fe2000bf05270 */
[----:B------:R-:W-:-:S03]  /*8600*/  ULEA UR4, UR37, UR36, 0x3 ;  /* 0x0000002425047291 */ /* 0x000fc6000f8e183f */
[----:B------:R-:W-:-:S04]  /*8610*/  SEL R0, RZ, 0x1, P0 ;  /* 0x00000001ff007807 */ /* 0x000fc80000000000 */
[----:B------:R-:W-:-:S04]  /*8620*/  SHF.L.U32 R0, R0, 0x1f, RZ ;  /* 0x0000001f00007819 */ /* 0x000fc800000006ff */
[----:B------:R-:W2:Y:S01]  /*8630*/  SYNCS.PHASECHK.TRANS64.TRYWAIT P0, [UR4+0x24098], R0 ;  /* 0x02409800ff0075a7 */ /* 0x000ea20008000144 */
[C---:B-1----:R-:W-:Y:S02]  /*8640*/  LOP3.LUT P1, RZ, R18.reuse, 0x3, RZ, 0xc0, !PT ;  /* 0x0000000312ff7812 */ /* 0x042fe4000782c0ff */
[----:B------:R-:W-:Y:S01]  /*8650*/  LOP3.LUT R17, R18, 0x7f, RZ, 0xc0, !PT ;  /* 0x0000007f12117812 */ /* 0x000fe200078ec0ff */
[----:B--2---:R-:W-:Y:S10]  /*8660*/  @!P0 BRA `(.L_x_45) ;  /* 0x0000003000088947 */ /* 0x004ff40003800000 */
.L_x_97:
[----:B------:R-:W-:Y:S01]  /*8670*/  USHF.L.U32 UR42, UR42, 0x6, URZ ;  /* 0x000000062a2a7899 */ /* 0x000fe2000800063f */
[----:B------:R-:W-:Y:S01]  /*8680*/  BSSY B0, `(.L_x_46) ;  /* 0x0000018000007945 */ /* 0x000fe20003800000 */
[----:B------:R-:W-:Y:S02]  /*8690*/  SHF.R.U32.HI R18, RZ, 0x2, R18 ;  /* 0x00000002ff127819 */ /* 0x000fe40000011612 */
[----:B------:R-:W-:Y:S01]  /*86a0*/  SHF.R.U32.HI R19, RZ, 0x5, R17 ;  /* 0x00000005ff137819 */ /* 0x000fe20000011611 */
[----:B------:R-:W-:Y:S07]  /*86b0*/  @P1 BRA `(.L_x_47) ;  /* 0x0000000000501947 */ /* 0x000fee0003800000 */
[----:B------:R-:W2:Y:S01]  /*86c0*/  S2UR UR4, SR_CTAID.Y ;  /* 0x00000000000479c3 */ /* 0x000ea20000002600 */
[----:B-1----:R-:W-:Y:S01]  /*86d0*/  IMAD.SHL.U32 R3, R19, 0x10, RZ ;  /* 0x0000001013037824 */ /* 0x002fe200078e00ff */
[----:B------:R-:W-:Y:S01]  /*86e0*/  LOP3.LUT R0, R18, 0x7, RZ, 0xc0, !PT ;  /* 0x0000000712007812 */ /* 0x000fe200078ec0ff */
[----:B------:R-:W-:-:S03]  /*86f0*/  ULDC.64 UR6, c[0x0][0x688] ;  /* 0x0001a20000067ab9 */ /* 0x000fc60000000a00 */
[----:B------:R-:W-:Y:S02]  /*8700*/  LOP3.LUT R0, R3, 0xfffffff0, R0, 0xe2, !PT ;  /* 0xfffffff003007812 */ /* 0x000fe400078ee200 */
[----:B------:R-:W1:Y:S02]  /*8710*/  S2UR UR5, SR_CTAID.Z ;  /* 0x00000000000579c3 */ /* 0x000e640000002700 */
[----:B------:R-:W-:-:S05]  /*8720*/  IADD3 R3, R0, UR42, RZ ;  /* 0x0000002a00037c10 */ /* 0x000fca000fffe0ff */
[----:B------:R-:W-:Y:S01]  /*8730*/  VIADD R2, R3, 0x8 ;  /* 0x0000000803027836 */ /* 0x000fe20000000000 */
[----:B--2---:R-:W-:-:S04]  /*8740*/  UIMAD UR4, UR4, UR6, UR42 ;  /* 0x00000006040472a4 */ /* 0x004fc8000f8e022a */
[----:B-1----:R-:W-:-:S03]  /*8750*/  UIMAD UR4, UR5, UR7, UR4 ;  /* 0x00000007050472a4 */ /* 0x002fc6000f8e0204 */
[----:B------:R-:W-:Y:S02]  /*8760*/  ULDC UR5, c[0x0][0x288] ;  /* 0x0000a20000057ab9 */ /* 0x000fe40000000800 */
[----:B------:R-:W-:Y:S02]  /*8770*/  ISETP.GE.U32.AND P0, PT, R3, UR5, PT ;  /* 0x0000000503007c0c */ /* 0x000fe4000bf06070 */
[----:B------:R-:W-:Y:S02]  /*8780*/  IADD3 R0, P2, R0, UR4, RZ ;  /* 0x0000000400007c10 */ /* 0x000fe4000ff5e0ff */
[----:B------:R-:W-:Y:S01]  /*8790*/  ISETP.GE.U32.AND P1, PT, R2, UR5, PT ;  /* 0x0000000502007c0c */ /* 0x000fe2000bf26070 */
[----:B------:R-:W-:Y:S02]  /*87a0*/  ULDC.64 UR4, c[0x0][0x680] ;  /* 0x0001a00000047ab9 */ /* 0x000fe40000000a00 */
[----:B------:R-:W-:Y:S01]  /*87b0*/  IMAD.X R3, RZ, RZ, RZ, P2 ;  /* 0x000000ffff037224 */ /* 0x000fe200010e06ff */
[----:B------:R-:W-:-:S04]  /*87c0*/  LEA R2, P2, R0, UR4, 0x2 ;  /* 0x0000000400027c11 */ /* 0x000fc8000f8410ff */
[----:B------:R-:W-:-:S05]  /*87d0*/  LEA.HI.X R3, R0, UR5, R3, 0x2, P2 ;  /* 0x0000000500037c11 */ /* 0x000fca00090f1403 */
[----:B------:R2:W-:Y:S04]  /*87e0*/  @!P0 STG.E desc[UR8][R2.64], R11 ;  /* 0x0000000b02008986 */ /* 0x0005e8000c101908 */
[----:B------:R2:W-:Y:S02]  /*87f0*/  @!P1 STG.E desc[UR8][R2.64+0x20], R9 ;  /* 0x0000200902009986 */ /* 0x0005e4000c101908 */
.L_x_47:
[----:B------:R-:W-:Y:S05]  /*8800*/  BSYNC B0 ;  /* 0x0000000000007941 */ /* 0x000fea0003800000 */
.L_x_46:
[----:B------:R-:W-:Y:S01]  /*8810*/  ULDC.64 UR4, c[0x0][0x730] ;  /* 0x0001cc0000047ab9 */ /* 0x000fe20000000a00 */
[-C--:B------:R-:W-:Y:S01]  /*8820*/  FMUL R23, R26, R8.reuse ;  /* 0x000000081a177220 */ /* 0x080fe20000400000 */
[----:B------:R-:W-:Y:S01]  /*8830*/  ISETP.NE.U32.AND P0, PT, RZ, UR4, PT ;  /* 0x00000004ff007c0c */ /* 0x000fe2000bf05070 */
[-C--:B------:R-:W-:Y:S01]  /*8840*/  FMUL R27, R27, R8.reuse ;  /* 0x000000081b1b7220 */ /* 0x080fe20000400000 */
[-C--:B------:R-:W-:Y:S01]  /*8850*/  FMUL R121, R30, R8.reuse ;  /* 0x000000081e797220 */ /* 0x080fe20000400000 */
[-C--:B------:R-:W-:Y:S01]  /*8860*/  FMUL R31, R31, R8.reuse ;  /* 0x000000081f1f7220 */ /* 0x080fe20000400000 */
[----:B------:R-:W-:Y:S01]  /*8870*/  ISETP.NE.AND.EX P0, PT, RZ, UR5, PT, P0 ;  /* 0x00000005ff007c0c */ /* 0x000fe2000bf05300 */
        /* <DEDUP_REMOVED lines=44> */
[----:B------:R-:W-:Y:S06]  /*8b40*/  @P0 BRA `(.L_x_48) ;  /* 0x0000000000200947 */ /* 0x000fec0003800000 */
[----:B------:R-:W-:Y:S02]  /*8b50*/  ULDC.64 UR4, c[0x0][0x728] ;  /* 0x0001ca0000047ab9 */ /* 0x000fe40000000a00 */
[----:B------:R-:W-:-:S04]  /*8b60*/  ISETP.NE.U32.AND P0, PT, RZ, UR4, PT ;  /* 0x00000004ff007c0c */ /* 0x000fc8000bf05070 */
[----:B------:R-:W-:-:S13]  /*8b70*/  ISETP.NE.AND.EX P0, PT, RZ, UR5, PT, P0 ;  /* 0x00000005ff007c0c */ /* 0x000fda000bf05300 */
[----:B------:R-:W-:Y:S05]  /*8b80*/  @!P0 BRA `(.L_x_49) ;  /* 0x00000000000c8947 */ /* 0x000fea0003800000 */
[----:B-12---:R-:W1:Y:S02]  /*8b90*/  LDC.64 R2, c[0x0][0x728] ;  /* 0x0001ca00ff027b82 */ /* 0x006e640000000a00 */
[----:B-1----:R4:W5:Y:S01]  /*8ba0*/  LDG.E R2, desc[UR8][R2.64] ;  /* 0x0000000802027981 */ /* 0x002962000c1e1900 */
[----:B------:R-:W-:Y:S05]  /*8bb0*/  BRA `(.L_x_48) ;  /* 0x0000000000047947 */ /* 0x000fea0003800000 */
.L_x_49:
[----:B--2---:R-:W3:Y:S02]  /*8bc0*/  LDC R2, c[0x0][0x720] ;  /* 0x0001c800ff027b82 */ /* 0x004ee40000000800 */
.L_x_48:
[----:B-1----:R-:W-:Y:S02]  /*8bd0*/  MOV R0, RZ ;  /* 0x000000ff00007202 */ /* 0x002fe40000000f00 */
[----:B---3-5:R-:W-:Y:S02]  /*8be0*/  MOV R78, R2 ;  /* 0x00000002004e7202 */ /* 0x028fe40000000f00 */
[----:B------:R-:W-:-:S13]  /*8bf0*/  LOP3.LUT P0, RZ, R0, 0x1bf, RZ, 0xc0, !PT ;  /* 0x000001bf00ff7812 */ /* 0x000fda000780c0ff */
[----:B------:R-:W-:Y:S05]  /*8c00*/  @!P0 BRA `(.L_x_50) ;  /* 0x0000000000408947 */ /* 0x000fea0003800000 */
[----:B------:R-:W-:Y:S01]  /*8c10*/  MOV R0, 0x0 ;  /* 0x0000000000007802 */ /* 0x000fe20000000f00 */
[----:B------:R-:W-:Y:S01]  /*8c20*/  ULDC.64 UR4, c[0x4][0x70] ;  /* 0x01001c0000047ab9 */ /* 0x000fe20000000a00 */
[----:B------:R-:W-:Y:S01]  /*8c30*/  ULDC.64 UR6, c[0x4][0x8] ;  /* 0x0100020000067ab9 */ /* 0x000fe20000000a00 */
[----:B------:R-:W-:Y:S01]  /*8c40*/  IMAD.U32 R4, RZ, RZ, UR4 ;  /* 0x00000004ff047e24 */ /* 0x000fe2000f8e00ff */
[----:B--2-4-:R1:W2:Y:S01]  /*8c50*/  LDC.64 R2, c[0x4][R0] ;  /* 0x0100000000027b82 */ /* 0x0142a20000000a00 */
[----:B------:R-:W-:Y:S01]  /*8c60*/  IMAD.U32 R5, RZ, RZ, UR5 ;  /* 0x00000005ff057e24 */ /* 0x000fe2000f8e00ff */
[----:B------:R-:W-:Y:S01]  /*8c70*/  ULDC.64 UR4, c[0x4][0x78] ;  /* 0x01001e0000047ab9 */ /* 0x000fe20000000a00 */
[----:B------:R-:W-:Y:S01]  /*8c80*/  IMAD.U32 R10, RZ, RZ, UR6 ;  /* 0x00000006ff0a7e24 */ /* 0x000fe2000f8e00ff */
[----:B------:R-:W-:Y:S01]  /*8c90*/  MOV R6, UR4 ;  /* 0x0000000400067c02 */ /* 0x000fe20008000f00 */
[----:B------:R-:W-:Y:S01]  /*8ca0*/  IMAD.U32 R7, RZ, RZ, UR5 ;  /* 0x00000005ff077e24 */ /* 0x000fe2000f8e00ff */
[----:B------:R-:W-:Y:S01]  /*8cb0*/  MOV R11, UR7 ;  /* 0x00000007000b7c02 */ /* 0x000fe20008000f00 */
[----:B------:R-:W-:Y:S01]  /*8cc0*/  IMAD.MOV.U32 R8, RZ, RZ, 0x70 ;  /* 0x00000070ff087424 */ /* 0x000fe200078e00ff */
[----:B------:R-:W-:Y:S01]  /*8cd0*/  MOV R13, RZ ;  /* 0x000000ff000d7202 */ /* 0x000fe20000000f00 */
[----:B-1----:R-:W-:-:S07]  /*8ce0*/  IMAD.MOV.U32 R12, RZ, RZ, 0x1 ;  /* 0x00000001ff0c7424 */ /* 0x002fce00078e00ff */
[----:B------:R-:W-:-:S07]  /*8cf0*/  LEPC R20, `(.L_x_50) ;  /* 0x000000001014794e */ /* 0x000fce0000000000 */
[----:B--2---:R-:W-:Y:S05]  /*8d00*/  CALL.ABS.NOINC R2 ;  /* 0x0000000002007343 */ /* 0x004fea0003c00000 */
.L_x_50:
[----:B------:R-:W-:Y:S01]  /*8d10*/  UIADD3 UR4, UR37, -0x1, URZ ;  /* 0xffffffff25047890 */ /* 0x000fe2000fffe03f */
[----:B------:R-:W-:-:S05]  /*8d20*/  IMAD.U32 R16, RZ, RZ, UR36 ;  /* 0x00000024ff107e24 */ /* 0x000fca000f8e00ff */
[----:B--2-4-:R-:W-:-:S04]  /*8d30*/  IMAD.U32 R3, RZ, RZ, UR4 ;  /* 0x00000004ff037e24 */ /* 0x014fc8000f8e00ff */
[----:B------:R-:W-:-:S05]  /*8d40*/  IMAD R16, R3, 0x2200, R16 ;  /* 0x0000220003107824 */ /* 0x000fca00078e0210 */
[----:B------:R-:W-:-:S13]  /*8d50*/  LOP3.LUT P0, RZ, R16, 0x1b0, RZ, 0xc0, !PT ;  /* 0x000001b010ff7812 */ /* 0x000fda000780c0ff */
[----:B------:R-:W-:Y:S05]  /*8d60*/  @!P0 BRA `(.L_x_51) ;  /* 0x0000000000408947 */ /* 0x000fea0003800000 */
[----:B------:R-:W-:Y:S01]  /*8d70*/  MOV R0, 0x0 ;  /* 0x0000000000007802 */ /* 0x000fe20000000f00 */
[----:B------:R-:W-:Y:S01]  /*8d80*/  ULDC.64 UR4, c[0x4][0x70] ;  /* 0x01001c0000047ab9 */ /* 0x000fe20000000a00 */
[----:B------:R-:W-:Y:S01]  /*8d90*/  ULDC.64 UR6, c[0x4][0x78] ;  /* 0x01001e0000067ab9 */ /* 0x000fe20000000a00 */
[----:B------:R-:W-:Y:S01]  /*8da0*/  MOV R4, UR4 ;  /* 0x0000000400047c02 */ /* 0x000fe20008000f00 */
[----:B------:R1:W2:Y:S01]  /*8db0*/  LDC.64 R2, c[0x4][R0] ;  /* 0x0100000000027b82 */ /* 0x0002a20000000a00 */
[----:B------:R-:W-:Y:S01]  /*8dc0*/  IMAD.U32 R5, RZ, RZ, UR5 ;  /* 0x00000005ff057e24 */ /* 0x000fe2000f8e00ff */
[----:B------:R-:W-:Y:S01]  /*8dd0*/  ULDC.64 UR4, c[0x4][0x10] ;  /* 0x0100040000047ab9 */ /* 0x000fe20000000a00 */
[----:B------:R-:W-:Y:S01]  /*8de0*/  IMAD.U32 R6, RZ, RZ, UR6 ;  /* 0x00000006ff067e24 */ /* 0x000fe2000f8e00ff */
[----:B------:R-:W-:Y:S01]  /*8df0*/  MOV R7, UR7 ;  /* 0x0000000700077c02 */ /* 0x000fe20008000f00 */
[----:B------:R-:W-:Y:S01]  /*8e00*/  IMAD.U32 R10, RZ, RZ, UR4 ;  /* 0x00000004ff0a7e24 */ /* 0x000fe2000f8e00ff */
[----:B------:R-:W-:Y:S01]  /*8e10*/  MOV R8, 0x70 ;  /* 0x0000007000087802 */ /* 0x000fe20000000f00 */
[----:B------:R-:W-:-:S02]  /*8e20*/  IMAD.U32 R11, RZ, RZ, UR5 ;  /* 0x00000005ff0b7e24 */ /* 0x000fc4000f8e00ff */
[----:B------:R-:W-:Y:S02]  /*8e30*/  IMAD.MOV.U32 R12, RZ, RZ, 0x1 ;  /* 0x00000001ff0c7424 */ /* 0x000fe400078e00ff */
[----:B-1----:R-:W-:-:S07]  /*8e40*/  IMAD.MOV.U32 R13, RZ, RZ, RZ ;  /* 0x000000ffff0d7224 */ /* 0x002fce00078e00ff */
[----:B------:R-:W-:-:S07]  /*8e50*/  LEPC R20, `(.L_x_51) ;  /* 0x000000001014794e */ /* 0x000fce0000000000 */
[----:B--2---:R-:W-:Y:S05]  /*8e60*/  CALL.ABS.NOINC R2 ;  /* 0x0000000002007343 */ /* 0x004fea0003c00000 */
.L_x_51:
[----:B------:R-:W1:Y:S01]  /*8e70*/  S2R R4, SR_TID.X ;  /* 0x0000000000047919 */ /* 0x000e620000002100 */
[----:B------:R-:W-:Y:S01]  /*8e80*/  ULDC.64 UR4, c[0x0][0x730] ;  /* 0x0001cc0000047ab9 */ /* 0x000fe20000000a00 */
[----:B------:R-:W-:Y:S01]  /*8e90*/  VIADD R17, R17, 0x1f ;  /* 0x0000001f11117836 */ /* 0x000fe20000000000 */
[----:B------:R-:W-:Y:S01]  /*8ea0*/  ISETP.NE.U32.AND P0, PT, RZ, UR4, PT ;  /* 0x00000004ff007c0c */ /* 0x000fe2000bf05070 */
[----:B------:R-:W-:Y:S01]  /*8eb0*/  BSSY B0, `(.L_x_52) ;  /* 0x0000010000007945 */ /* 0x000fe20003800000 */
[----:B------:R-:W-:Y:S02]  /*8ec0*/  SHF.L.U32 R18, R18, 0x6, RZ ;  /* 0x0000000612127819 */ /* 0x000fe400000006ff */
[----:B------:R-:W-:-:S13]  /*8ed0*/  ISETP.NE.AND.EX P0, PT, RZ, UR5, PT, P0 ;  /* 0x00000005ff007c0c */ /* 0x000fda000bf05300 */
[----:B------:R-:W2:Y:S01]  /*8ee0*/  @P0 LDC R78, c[0x0][0x720] ;  /* 0x0001c800ff4e0b82 */ /* 0x000ea20000000800 */
[----:B------:R-:W-:Y:S02]  /*8ef0*/  ISETP.GT.U32.AND P0, PT, R17, 0x3e, PT ;  /* 0x0000003e1100780c */ /* 0x000fe40003f04070 */
[C---:B-1----:R-:W-:Y:S01]  /*8f00*/  SHF.L.U32 R0, R4.reuse, 0x1, RZ ;  /* 0x0000000104007819 */ /* 0x042fe200000006ff */
[----:B------:R-:W-:-:S03]  /*8f10*/  IMAD.SHL.U32 R3, R4, 0x10, RZ ;  /* 0x0000001004037824 */ /* 0x000fc600078e00ff */
[----:B------:R-:W-:Y:S02]  /*8f20*/  LOP3.LUT R2, R0, 0x6, RZ, 0xc0, !PT ;  /* 0x0000000600027812 */ /* 0x000fe400078ec0ff */
[----:B------:R-:W-:-:S03]  /*8f30*/  LOP3.LUT R3, R3, 0x180, RZ, 0xc0, !PT ;  /* 0x0000018003037812 */ /* 0x000fc600078ec0ff */
[----:B------:R-:W-:Y:S01]  /*8f40*/  IMAD R2, R19, 0x400, R2 ;  /* 0x0000040013027824 */ /* 0x000fe200078e0202 */
[----:B------:R-:W-:Y:S02]  /*8f50*/  LOP3.LUT R0, R3, 0x30, R0, 0xf8, !PT ;  /* 0x0000003003007812 */ /* 0x000fe400078ef800 */
[----:B------:R-:W-:Y:S01]  /*8f60*/  LOP3.LUT R3, R18, 0x40, RZ, 0xc0, !PT ;  /* 0x0000004012037812 */ /* 0x000fe200078ec0ff */
[----:B--2---:R-:W-:-:S03]  /*8f70*/  FMUL R24, R24, R78 ;  /* 0x0000004e18187220 */ /* 0x004fc60000400000 */
[----:B------:R-:W-:Y:S01]  /*8f80*/  IADD3 R3, R0, R2, R3 ;  /* 0x0000000200037210 */ /* 0x000fe20007ffe003 */
[----:B------:R-:W-:Y:S06]  /*8f90*/  @P0 BRA `(.L_x_53) ;  /* 0x0000000000040947 */ /* 0x000fec0003800000 */
[----:B------:R-:W-:-:S04]  /*8fa0*/  DEPBAR.LE SB0, 0x1 ;  /* 0x000080400000791a */ /* 0x000fc80000000000 */
.L_x_53:
[----:B------:R-:W-:Y:S05]  /*8fb0*/  BSYNC B0 ;  /* 0x0000000000007941 */ /* 0x000fea0003800000 */
.L_x_52:
[----:B------:R-:W-:Y:S05]  /*8fc0*/  WARPSYNC.ALL ;  /* 0x0000000000007948 */ /* 0x000fea0003800000 */
[----:B------:R-:W-:Y:S01]  /*8fd0*/  BAR.SYNC.DEFER_BLOCKING 0x1, 0x80 ;  /* 0x0042000000007b1d */ /* 0x000fe20000010000 */
[----:B------:R-:W-:Y:S01]  /*8fe0*/  R2P PR, R4, 0x18 ;  /* 0x0000001804007804 */ /* 0x000fe20000000000 */
        /* <DEDUP_REMOVED lines=95> */
[----:B------:R-:W-:Y:S01]  /*95e0*/  F2FP.SATFINITE.E4M3.F32.PACK_AB_MERGE_C R78, R5, R0, RZ ;  /* 0x00000000054e723e */ /* 0x000fe200048070ff */
[----:B------:R-:W-:Y:S01]  /*95f0*/  IMAD.MOV.U32 R0, RZ, RZ, 0x10 ;  /* 0x00000010ff007424 */ /* 0x000fe200078e00ff */
[----:B------:R-:W-:Y:S01]  /*9600*/  IADD3 R3, R16, R3, RZ ;  /* 0x0000000310037210 */ /* 0x000fe20007ffe0ff */
[----:B------:R-:W-:Y:S01]  /*9610*/  BSSY B0, `(.L_x_54) ;  /* 0x0000057000007945 */ /* 0x000fe20003800000 */
[----:B------:R-:W-:-:S02]  /*9620*/  F2FP.SATFINITE.E4M3.F32.PACK_AB_MERGE_C R24, R25, R24, RZ ;  /* 0x000000181918723e */ /* 0x000fc400048070ff */
[----:B------:R-:W-:Y:S01]  /*9630*/  SEL R0, R0, 0xfffffff0, !P3 ;  /* 0xfffffff000007807 */ /* 0x000fe20005800000 */
[C---:B------:R-:W-:Y:S01]  /*9640*/  VIADD R5, R3.reuse, 0x20 ;  /* 0x0000002003057836 */ /* 0x040fe20000000000 */
[----:B------:R-:W-:Y:S01]  /*9650*/  @P4 IADD3 R5, R3, -0x20, RZ ;  /* 0xffffffe003054810 */ /* 0x000fe20007ffe0ff */
[----:B------:R1:W-:Y:S01]  /*9660*/  STS.U16 [R3], R24 ;  /* 0x0000001803007388 */ /* 0x0003e20000000400 */
[----:B------:R-:W-:Y:S02]  /*9670*/  F2FP.SATFINITE.E4M3.F32.PACK_AB_MERGE_C R28, R29, R28, RZ ;  /* 0x0000001c1d1c723e */ /* 0x000fe400048070ff */
[----:B------:R-:W-:Y:S01]  /*9680*/  F2FP.SATFINITE.E4M3.F32.PACK_AB_MERGE_C R82, R7, R2, RZ ;  /* 0x000000020752723e */ /* 0x000fe200048070ff */
[----:B------:R-:W-:Y:S01]  /*9690*/  IMAD.IADD R2, R3, 0x1, R0 ;  /* 0x0000000103027824 */ /* 0x000fe200078e0200 */
[----:B------:R-:W-:Y:S01]  /*96a0*/  F2FP.SATFINITE.E4M3.F32.PACK_AB_MERGE_C R33, R33, R32, RZ ;  /* 0x000000202121723e */ /* 0x000fe200048070ff */
[----:B------:R-:W-:Y:S01]  /*96b0*/  IMAD.IADD R7, R0, 0x1, R5 ;  /* 0x0000000100077824 */ /* 0x000fe200078e0205 */
[----:B------:R-:W-:Y:S01]  /*96c0*/  F2FP.SATFINITE.E4M3.F32.PACK_AB_MERGE_C R9, R9, R4, RZ ;  /* 0x000000040909723e */ /* 0x000fe200048070ff */
[----:B------:R1:W-:Y:S01]  /*96d0*/  STS.U16 [R3+0x200], R78 ;  /* 0x0002004e03007388 */ /* 0x0003e20000000400 */
[----:B------:R-:W-:-:S02]  /*96e0*/  F2FP.SATFINITE.E4M3.F32.PACK_AB_MERGE_C R37, R37, R36, RZ ;  /* 0x000000242525723e */ /* 0x000fc400048070ff */
[----:B------:R-:W-:Y:S01]  /*96f0*/  F2FP.SATFINITE.E4M3.F32.PACK_AB_MERGE_C R11, R11, R6, RZ ;  /* 0x000000060b0b723e */ /* 0x000fe200048070ff */
[----:B------:R1:W-:Y:S01]  /*9700*/  STS.U16 [R3+0x8], R28 ;  /* 0x0000081c03007388 */ /* 0x0003e20000000400 */
[----:B------:R-:W-:Y:S02]  /*9710*/  F2FP.SATFINITE.E4M3.F32.PACK_AB_MERGE_C R40, R41, R40, RZ ;  /* 0x000000282928723e */ /* 0x000fe400048070ff */
[----:B------:R-:W-:Y:S01]  /*9720*/  F2FP.SATFINITE.E4M3.F32.PACK_AB_MERGE_C R8, R13, R8, RZ ;  /* 0x000000080d08723e */ /* 0x000fe200048070ff */
[----:B------:R1:W-:Y:S01]  /*9730*/  STS.U16 [R3+0x208], R82 ;  /* 0x0002085203007388 */ /* 0x0003e20000000400 */
[----:B------:R-:W-:Y:S02]  /*9740*/  F2FP.SATFINITE.E4M3.F32.PACK_AB_MERGE_C R44, R45, R44, RZ ;  /* 0x0000002c2d2c723e */ /* 0x000fe400048070ff */
[----:B------:R-:W-:Y:S01]  /*9750*/  F2FP.SATFINITE.E4M3.F32.PACK_AB_MERGE_C R10, R15, R10, RZ ;  /* 0x0000000a0f0a723e */ /* 0x000fe200048070ff */
[----:B------:R1:W-:Y:S01]  /*9760*/  STS.U16 [R2], R33 ;  /* 0x0000002102007388 */ /* 0x0003e20000000400 */
        /* <DEDUP_REMOVED lines=8> */
[----:B------:R1:W-:Y:S01]  /*97f0*/  STS.U16 [R2+0x208], R11 ;  /* 0x0002080b02007388 */ /* 0x0003e20000000400 */
[----:B------:R-:W-:-:S02]  /*9800*/  F2FP.SATFINITE.E4M3.F32.PACK_AB_MERGE_C R60, R61, R60, RZ ;  /* 0x0000003c3d3c723e */ /* 0x000fc400048070ff */
[----:B------:R-:W-:Y:S01]  /*9810*/  F2FP.SATFINITE.E4M3.F32.PACK_AB_MERGE_C R20, R20, R23, RZ ;  /* 0x000000171414723e */ /* 0x000fe200048070ff */
[----:B------:R1:W-:Y:S01]  /*9820*/  STS.U16 [R5], R40 ;  /* 0x0000002805007388 */ /* 0x0003e20000000400 */
        /* <DEDUP_REMOVED lines=8> */
[----:B------:R1:W-:Y:S01]  /*98b0*/  STS.U16 [R5+0x208], R10 ;  /* 0x0002080a05007388 */ /* 0x0003e20000000400 */
[----:B------:R-:W-:Y:S02]  /*98c0*/  F2FP.SATFINITE.E4M3.F32.PACK_AB_MERGE_C R76, R77, R76, RZ ;  /* 0x0000004c4d4c723e */ /* 0x000fe400048070ff */
[----:B------:R-:W-:Y:S01]  /*98d0*/  F2FP.SATFINITE.E4M3.F32.PACK_AB_MERGE_C R34, R34, R39, RZ ;  /* 0x000000272222723e */ /* 0x000fe200048070ff */
[----:B------:R1:W-:Y:S01]  /*98e0*/  STS.U16 [R7], R48 ;  /* 0x0000003007007388 */ /* 0x0003e20000000400 */
        /* <DEDUP_REMOVED lines=11> */
[----:B------:R-:W-:Y:S01]  /*99a0*/  @!PT LDS RZ, [RZ] ;  /* 0x00000000fffff984 */ /* 0x000fe20000000800 */
[----:B------:R-:W-:Y:S01]  /*99b0*/  @!PT LDS RZ, [RZ] ;  /* 0x00000000fffff984 */ /* 0x000fe20000000800 */
[----:B------:R-:W-:Y:S01]  /*99c0*/  @!PT LDS RZ, [RZ] ;  /* 0x00000000fffff984 */ /* 0x000fe20000000800 */
[----:B------:R-:W-:Y:S01]  /*99d0*/  @!PT LDS RZ, [RZ] ;  /* 0x00000000fffff984 */ /* 0x000fe20000000800 */
[----:B------:R2:W-:Y:S06]  /*99e0*/  MEMBAR.ALL.CTA ;  /* 0x0000000000007992 */ /* 0x0005ec0000008000 */
[----:B--2---:R-:W2:Y:S01]  /*99f0*/  FENCE.VIEW.ASYNC.S ;  /* 0x00000000000073c6 */ /* 0x004ea20000000000 */
[----:B------:R-:W-:-:S02]  /*9a00*/  F2FP.SATFINITE.E4M3.F32.PACK_AB_MERGE_C R97, R97, R96, RZ ;  /* 0x000000606161723e */ /* 0x000fc400048070ff */
[----:B------:R-:W-:Y:S02]  /*9a10*/  F2FP.SATFINITE.E4M3.F32.PACK_AB_MERGE_C R59, R54, R59, RZ ;  /* 0x0000003b363b723e */ /* 0x000fe400048070ff */
[----:B------:R-:W-:Y:S02]  /*9a20*/  F2FP.SATFINITE.E4M3.F32.PACK_AB_MERGE_C R101, R101, R100, RZ ;  /* 0x000000646565723e */ /* 0x000fe400048070ff */
[----:B------:R-:W-:Y:S02]  /*9a30*/  F2FP.SATFINITE.E4M3.F32.PACK_AB_MERGE_C R63, R58, R63, RZ ;  /* 0x0000003f3a3f723e */ /* 0x000fe400048070ff */
[----:B------:R-:W-:Y:S02]  /*9a40*/  F2FP.SATFINITE.E4M3.F32.PACK_AB_MERGE_C R104, R105, R104, RZ ;  /* 0x000000686968723e */ /* 0x000fe400048070ff */
[----:B------:R-:W-:Y:S02]  /*9a50*/  F2FP.SATFINITE.E4M3.F32.PACK_AB_MERGE_C R62, R62, R67, RZ ;  /* 0x000000433e3e723e */ /* 0x000fe400048070ff */
[----:B------:R-:W-:-:S02]  /*9a60*/  F2FP.SATFINITE.E4M3.F32.PACK_AB_MERGE_C R108, R109, R108, RZ ;  /* 0x0000006c6d6c723e */ /* 0x000fc400048070ff */
[----:B------:R-:W-:Y:S02]  /*9a70*/  F2FP.SATFINITE.E4M3.F32.PACK_AB_MERGE_C R66, R66, R71, RZ ;  /* 0x000000474242723e */ /* 0x000fe400048070ff */
[----:B------:R-:W-:Y:S02]  /*9a80*/  F2FP.SATFINITE.E4M3.F32.PACK_AB_MERGE_C R112, R113, R112, RZ ;  /* 0x000000707170723e */ /* 0x000fe400048070ff */
[----:B------:R-:W-:Y:S02]  /*9a90*/  F2FP.SATFINITE.E4M3.F32.PACK_AB_MERGE_C R70, R70, R75, RZ ;  /* 0x0000004b4646723e */ /* 0x000fe400048070ff */
[----:B------:R-:W-:Y:S02]  /*9aa0*/  F2FP.SATFINITE.E4M3.F32.PACK_AB_MERGE_C R116, R117, R116, RZ ;  /* 0x000000747574723e */ /* 0x000fe400048070ff */
[----:B------:R-:W-:Y:S01]  /*9ab0*/  F2FP.SATFINITE.E4M3.F32.PACK_AB_MERGE_C R74, R74, R79, RZ ;  /* 0x0000004f4a4a723e */ /* 0x000fe200048070ff */
[----:B--2---:R-:W-:Y:S06]  /*9ac0*/  BAR.SYNC.DEFER_BLOCKING 0x1, 0x80 ;  /* 0x0042000000007b1d */ /* 0x004fec0000010000 */
[----:B-1----:R-:W-:Y:S05]  /*9ad0*/  @P0 BRA `(.L_x_55) ;  /* 0x0000000000280947 */ /* 0x002fea0003800000 */
[----:B------:R-:W-:Y:S01]  /*9ae0*/  S2UR UR44, SR_CTAID.Z ;  /* 0x00000000002c79c3 */ /* 0x000fe20000002700 */
[----:B------:R-:W-:Y:S01]  /*9af0*/  ULDC.64 UR4, c[0x0][0x198] ;  /* 0x0000660000047ab9 */ /* 0x000fe20000000a00 */
[----:B------:R-:W-:Y:S01]  /*9b00*/  R2UR UR40, R16 ;  /* 0x00000000102872ca */ /* 0x000fe200000e0000 */
[----:B------:R-:W-:Y:S01]  /*9b10*/  UIADD3 UR4, UP0, UR4, 0x670, URZ ;  /* 0x0000067004047890 */ /* 0x000fe2000ff1e03f */
[----:B------:R-:W-:-:S03]  /*9b20*/  UMOV UR41, URZ ;  /* 0x0000003f00297c82 */ /* 0x000fc60008000000 */
[----:B------:R-:W-:Y:S01]  /*9b30*/  UIADD3.X UR5, URZ, UR5, URZ, UP0, !UPT ;  /* 0x000000053f057290 */ /* 0x000fe200087fe43f */
[----:B------:R-:W1:Y:S08]  /*9b40*/  S2UR UR43, SR_CTAID.Y ;  /* 0x00000000002b79c3 */ /* 0x000e700000002600 */
[----:B-1----:R1:W-:Y:S01]  /*9b50*/  UTMASTG.4D [UR40], [UR4] ;  /* 0x00000028040073b5 */ /* 0x0023e20008018000 */
[----:B------:R0:W-:Y:S01]  /*9b60*/  UTMACMDFLUSH ;  /* 0x00000000000079b7 */ /* 0x0001e20000000000 */
[----:B-1----:R-:W-:-:S04]  /*9b70*/  DEPBAR.LE SB0, 0x1 ;  /* 0x000080400000791a */ /* 0x002fc80000000000 */
.L_x_55:
[----:B------:R-:W-:Y:S05]  /*9b80*/  BSYNC B0 ;  /* 0x0000000000007941 */ /* 0x000fea0003800000 */
.L_x_54:
[----:B------:R-:W-:Y:S06]  /*9b90*/  BAR.SYNC.DEFER_BLOCKING 0x1, 0x80 ;  /* 0x0042000000007b1d */ /* 0x000fec0000010000 */
[----:B------:R-:W-:Y:S01]  /*9ba0*/  BSSY B0, `(.L_x_56) ;  /* 0x0000024000007945 */ /* 0x000fe20003800000 */
[----:B------:R1:W-:Y:S04]  /*9bb0*/  STS.U16 [R3+0x1000], R56 ;  /* 0x0010003803007388 */ /* 0x0003e80000000400 */
        /* <DEDUP_REMOVED lines=14> */
[----:B------:R1:W-:Y:S01]  /*9ca0*/  STS.U16 [R7+0x1208], R42 ;  /* 0x0012082a07007388 */ /* 0x0003e20000000400 */
[----:B------:R-:W-:Y:S01]  /*9cb0*/  @!PT LDS RZ, [RZ] ;  /* 0x00000000fffff984 */ /* 0x000fe20000000800 */
[----:B------:R-:W-:Y:S01]  /*9cc0*/  @!PT LDS RZ, [RZ] ;  /* 0x00000000fffff984 */ /* 0x000fe20000000800 */
[----:B------:R-:W-:Y:S01]  /*9cd0*/  @!PT LDS RZ, [RZ] ;  /* 0x00000000fffff984 */ /* 0x000fe20000000800 */
[----:B------:R-:W-:Y:S01]  /*9ce0*/  @!PT LDS RZ, [RZ] ;  /* 0x00000000fffff984 */ /* 0x000fe20000000800 */
[----:B------:R2:W-:Y:S06]  /*9cf0*/  MEMBAR.ALL.CTA ;  /* 0x0000000000007992 */ /* 0x0005ec0000008000 */
[----:B--2---:R-:W2:Y:S02]  /*9d00*/  FENCE.VIEW.ASYNC.S ;  /* 0x00000000000073c6 */ /* 0x004ea40000000000 */
[----:B--2---:R-:W-:Y:S06]  /*9d10*/  BAR.SYNC.DEFER_BLOCKING 0x1, 0x80 ;  /* 0x0042000000007b1d */ /* 0x004fec0000010000 */
[----:B-1----:R-:W-:Y:S05]  /*9d20*/  @P0 BRA `(.L_x_57) ;  /* 0x00000000002c0947 */ /* 0x002fea0003800000 */
[----:B------:R-:W-:Y:S01]  /*9d30*/  S2UR UR44, SR_CTAID.Z ;  /* 0x00000000002c79c3 */ /* 0x000fe20000002700 */
[----:B------:R-:W-:Y:S01]  /*9d40*/  R2UR UR40, R16 ;  /* 0x00000000102872ca */ /* 0x000fe200000e0000 */
[----:B------:R-:W-:Y:S01]  /*9d50*/  ULDC.64 UR4, c[0x0][0x198] ;  /* 0x0000660000047ab9 */ /* 0x000fe20000000a00 */
[----:B------:R-:W-:Y:S01]  /*9d60*/  UMOV UR41, 0x40 ;  /* 0x0000004000297882 */ /* 0x000fe20000000000 */
[----:B------:R-:W-:-:S04]  /*9d70*/  UIADD3 UR4, UP0, UR4, 0x670, URZ ;  /* 0x0000067004047890 */ /* 0x000fc8000ff1e03f */
[----:B------:R-:W1:Y:S01]  /*9d80*/  S2UR UR43, SR_CTAID.Y ;  /* 0x00000000002b79c3 */ /* 0x000e620000002600 */
[----:B------:R-:W-:-:S05]  /*9d90*/  UIADD3.X UR5, URZ, UR5, URZ, UP0, !UPT ;  /* 0x000000053f057290 */ /* 0x000fca00087fe43f */
[----:B------:R-:W-:-:S09]  /*9da0*/  UIADD3 UR40, UR40, 0x1000, URZ ;  /* 0x0000100028287890 */ /* 0x000fd2000fffe03f */
[----:B-1----:R1:W-:Y:S01]  /*9db0*/  UTMASTG.4D [UR40], [UR4] ;  /* 0x00000028040073b5 */ /* 0x0023e20008018000 */
[----:B------:R0:W-:Y:S01]  /*9dc0*/  UTMACMDFLUSH ;  /* 0x00000000000079b7 */ /* 0x0001e20000000000 */
[----:B-1----:R-:W-:-:S04]  /*9dd0*/  DEPBAR.LE SB0, 0x1 ;  /* 0x000080400000791a */ /* 0x002fc80000000000 */
.L_x_57:
[----:B------:R-:W-:Y:S05]  /*9de0*/  BSYNC B0 ;  /* 0x0000000000007941 */ /* 0x000fea0003800000 */
.L_x_56:
[----:B------:R-:W-:Y:S06]  /*9df0*/  BAR.SYNC.DEFER_BLOCKING 0x1, 0x80 ;  /* 0x0042000000007b1d */ /* 0x000fec0000010000 */
[----:B------:R-:W-:Y:S01]  /*9e00*/  BSSY B0, `(.L_x_58) ;  /* 0x0000023000007945 */ /* 0x000fe20003800000 */
[----:B------:R1:W-:Y:S04]  /*9e10*/  STS.U16 [R3], R88 ;  /* 0x0000005803007388 */ /* 0x0003e80000000400 */
[----:B------:R1:W-:Y:S04]  /*9e20*/  STS.U16 [R3+0x200], R46 ;  /* 0x0002002e03007388 */ /* 0x0003e80000000400 */
[----:B------:R1:W-:Y:S04]  /*9e30*/  STS.U16 [R3+0x8], R92 ;  /* 0x0000085c03007388 */ /* 0x0003e80000000400 */
[----:B------:R1:W-:Y:S04]  /*9e40*/  STS.U16 [R3+0x208], R50 ;  /* 0x0002083203007388 */ /* 0x0003e80000000400 */
        /* <DEDUP_REMOVED lines=21> */
[----:B------:R-:W-:Y:S01]  /*9fa0*/  ULDC.64 UR4, c[0x0][0x198] ;  /* 0x0000660000047ab9 */ /* 0x000fe20000000a00 */
[----:B------:R-:W-:Y:S01]  /*9fb0*/  R2UR UR8, R16 ;  /* 0x00000000100872ca */ /* 0x000fe200000e0000 */
[----:B------:R-:W-:Y:S01]  /*9fc0*/  UIADD3 UR4, UP0, UR4, 0x670, URZ ;  /* 0x0000067004047890 */ /* 0x000fe2000ff1e03f */
[----:B------:R-:W-:Y:S01]  /*9fd0*/  UMOV UR9, 0x80 ;  /* 0x0000008000097882 */ /* 0x000fe20000000000 */
[----:B------:R-:W-:Y:S02]  /*9fe0*/  UMOV UR10, UR42 ;  /* 0x0000002a000a7c82 */ /* 0x000fe40008000000 */
[----:B------:R-:W-:Y:S01]  /*9ff0*/  UIADD3.X UR5, URZ, UR5, URZ, UP0, !UPT ;  /* 0x000000053f057290 */ /* 0x000fe200087fe43f */
[----:B------:R-:W1:Y:S08]  /*a000*/  S2UR UR11, SR_CTAID.Y ;  /* 0x00000000000b79c3 */ /* 0x000e700000002600 */
[----:B-1----:R1:W-:Y:S02]  /*a010*/  UTMASTG.4D [UR8], [UR4] ;  /* 0x00000008040073b5 */ /* 0x0023e40008018000 */
[----:B-1----:R0:W-:Y:S02]  /*a020*/  UTMACMDFLUSH ;  /* 0x00000000000079b7 */ /* 0x0021e40000000000 */
.L_x_59:
[----:B------:R-:W-:Y:S05]  /*a030*/  BSYNC B0 ;  /* 0x0000000000007941 */ /* 0x000fea0003800000 */
.L_x_58:
[----:B------:R-:W-:Y:S01]  /*a040*/  UIADD3 UR37, UR37, -0x1, URZ ;  /* 0xffffffff25257890 */ /* 0x000fe2000fffe03f */
[----:B------:R-:W-:-:S04]  /*a050*/  DEPBAR.LE SB0, 0x0 ;  /* 0x000080000000791a */ /* 0x000fc80000000000 */
[----:B------:R-:W-:-:S04]  /*a060*/  USHF.L.U32 UR4, UR37, 0x3, URZ ;  /* 0x0000000325047899 */ /* 0x000fc8000800063f */
[----:B------:R-:W-:-:S04]  /*a070*/  ULOP3.LUT UR4, UR4, 0x8, URZ, 0xe2, !UPT ;  /* 0x0000000804047892 */ /* 0x000fc8000f8ee23f */
[----:B------:R-:W-:-:S06]  /*a080*/  ULOP3.LUT UR4, UR4, 0x18, URZ, 0x3c, !UPT ;  /* 0x0000001804047892 */ /* 0x000fcc000f8e3c3f */
[----:B------:R-:W-:-:S04]  /*a090*/  IMAD.U32 R0, RZ, RZ, UR4 ;  /* 0x00000004ff007e24 */ /* 0x000fc8000f8e00ff */
[----:B------:R-:W-:Y:S01]  /*a0a0*/  SYNCS.ARRIVE.TRANS64.A1T0 RZ, [R0+UR36+0x24090], RZ ;  /* 0x024090ff00ff79a7 */ /* 0x000fe20008100024 */
[----:B------:R-:W-:Y:S05]  /*a0b0*/  EXIT ;  /* 0x000000000000794d */ /* 0x000fea0003800000 */
.L_x_6:
[----:B------:R-:W-:-:S08]  /*a0c0*/  UISETP.NE.AND UP0, UPT, UR5, 0x1, UPT ;  /* 0x000000010500788c */ /* 0x000fd0000bf05270 */
[----:B------:R-:W1:-:S00]  /*a0d0*/  USETMAXREG.DEALLOC.CTAPOOL 0x18 ;  /* 0x00000018000079c8 */ /* 0x000e4000080e0500 */
[----:B------:R-:W-:-:S13]  /*a0e0*/  PLOP3.LUT P0, PT, PT, PT, UP0, 0x80, 0x0 ;  /* 0x000000000000781c */ /* 0x000fda0003f0f008 */
[----:B------:R-:W-:Y:S05]  /*a0f0*/  @P0 EXIT ;  /* 0x000000000000094d */ /* 0x000fea0003800000 */
[----:B------:R-:W2:Y:S01]  /*a100*/  S2UR UR11, SR_CTAID.X ;  /* 0x00000000000b79c3 */ /* 0x000ea20000002500 */
[----:B------:R-:W-:Y:S01]  /*a110*/  ELECT P3, URZ, PT ;  /* 0x00000000003f782f */ /* 0x000fe20003860000 */
[----:B------:R-:W-:Y:S01]  /*a120*/  BSSY B0, `(.L_x_60) ;  /* 0x0000035000007945 */ /* 0x000fe20003800000 */
[----:B-1----:R-:W-:Y:S01]  /*a130*/  MOV R2, RZ ;  /* 0x000000ff00027202 */ /* 0x002fe20000000f00 */
[----:B------:R-:W-:Y:S02]  /*a140*/  IMAD.MOV.U32 R8, RZ, RZ, RZ ;  /* 0x000000ffff087224 */ /* 0x000fe400078e00ff */
[----:B------:R-:W-:Y:S02]  /*a150*/  IMAD.MOV.U32 R4, RZ, RZ, RZ ;  /* 0x000000ffff047224 */ /* 0x000fe400078e00ff */
[----:B------:R-:W1:Y:S08]  /*a160*/  S2UR UR20, SR_CTAID.Y ;  /* 0x00000000001479c3 */ /* 0x000e700000002600 */
[----:B------:R-:W3:Y:S01]  /*a170*/  S2UR UR21, SR_CTAID.Z ;  /* 0x00000000001579c3 */ /* 0x000ee20000002700 */
[----:B--2---:R-:W-:Y:S01]  /*a180*/  USHF.L.U32 UR11, UR11, 0x7, URZ ;  /* 0x000000070b0b7899 */ /* 0x004fe2000800063f */
[----:B------:R-:W-:Y:S11]  /*a190*/  @!P3 BRA `(.L_x_61) ;  /* 0x0000000000b4b947 */ /* 0x000ff60003800000 */
[----:B------:R-:W2:Y:S01]  /*a1a0*/  S2R R4, SR_CgaCtaId ;  /* 0x0000000000047919 */ /* 0x000ea20000008800 */
[----:B------:R-:W-:Y:S02]  /*a1b0*/  MOV R3, 0x400 ;  /* 0x0000040000037802 */ /* 0x000fe40000000f00 */
[----:B------:R-:W-:Y:S02]  /*a1c0*/  MOV R5, 0x1 ;  /* 0x0000000100057802 */ /* 0x000fe40000000f00 */
[----:B--2---:R-:W-:Y:S02]  /*a1d0*/  LEA R4, R4, R3, 0x18 ;  /* 0x0000000304047211 */ /* 0x004fe400078ec0ff */
[----:B------:R-:W-:-:S04]  /*a1e0*/  SHF.L.U32 R3, R5, 0x1f, RZ ;  /* 0x0000001f05037819 */ /* 0x000fc800000006ff */
[----:B------:R-:W2:Y:S02]  /*a1f0*/  SYNCS.PHASECHK.TRANS64.TRYWAIT P0, [R4+URZ+0x24060], R3 ;  /* 0x02406003040075a7 */ /* 0x000ea4000800017f */
[----:B--2---:R-:W-:Y:S05]  /*a200*/  @!P0 BRA `(.L_x_62) ;  /* 0x0000001400388947 */ /* 0x004fea0003800000 */
.L_x_98:
[----:B------:R-:W-:Y:S01]  /*a210*/  ULOP3.LUT UR5, UR4, 0x2, URZ, 0xfc, !UPT ;  /* 0x0000000204057892 */ /* 0x000fe2000f8efc3f */
[----:B--2---:R-:W-:-:S03]  /*a220*/  @P2 IMAD.MOV.U32 R3, RZ, RZ, 0x3000 ;  /* 0x00003000ff032424 */ /* 0x004fc600078e00ff */
[----:B------:R-:W-:Y:S01]  /*a230*/  UPRMT UR5, UR5, 0x9910, URZ ;  /* 0x0000991005057896 */ /* 0x000fe2000800003f */
[----:B------:R2:W-:Y:S03]  /*a240*/  @P2 SYNCS.ARRIVE.TRANS64 RZ, [R4+URZ+0x24050], R3 ;  /* 0x0240500304ff29a7 */ /* 0x0005e6000800003f */
[----:B------:R-:W-:-:S06]  /*a250*/  UISETP.NE.AND UP0, UPT, UR5, 0x2, UPT ;  /* 0x000000020500788c */ /* 0x000fcc000bf05270 */
[----:B------:R-:W-:-:S13]  /*a260*/  PLOP3.LUT P0, PT, PT, PT, UP0, 0x80, 0x0 ;  /* 0x000000000000781c */ /* 0x000fda0003f0f008 */
[----:B--2---:R-:W-:Y:S05]  /*a270*/  @P0 BRA `(.L_x_63) ;  /* 0x0000000000040947 */ /* 0x004fea0003800000 */
[----:B-1-3--:R-:W-:Y:S01]  /*a280*/  BPT.TRAP 0x1 ;  /* 0x000000040000795c */ /* 0x00afe20000300000 */
.L_x_63:
[----:B------:R-:W-:-:S04]  /*a290*/  LOP3.LUT P0, RZ, R0, 0x1f, RZ, 0xc0, !PT ;  /* 0x0000001f00ff7812 */ /* 0x000fc8000780c0ff */
[----:B------:R-:W-:-:S13]  /*a2a0*/  PLOP3.LUT P0, PT, P0, P2, PT, 0x2a, 0x0 ;  /* 0x000000000000781c */ /* 0x000fda0000704572 */
[----:B------:R-:W-:Y:S05]  /*a2b0*/  @P0 BRA `(.L_x_64) ;  /* 0x0000000000040947 */ /* 0x000fea0003800000 */
[----:B-1-3--:R-:W-:Y:S01]  /*a2c0*/  BPT.TRAP 0x1 ;  /* 0x000000040000795c */ /* 0x00afe20000300000 */
.L_x_64:
[----:B------:R-:W-:Y:S01]  /*a2d0*/  R2UR UR8, R4 ;  /* 0x00000000040872ca */ /* 0x000fe200000e0000 */
[----:B------:R-:W-:Y:S01]  /*a2e0*/  ULDC.64 UR6, c[0x0][0x198] ;  /* 0x0000660000067ab9 */ /* 0x000fe20000000a00 */
[----:B------:R-:W-:Y:S01]  /*a2f0*/  UMOV UR14, 0x0 ;  /* 0x00000000000e7882 */ /* 0x000fe20000000000 */
[----:B------:R-:W-:Y:S01]  /*a300*/  UIADD3 UR6, UP0, UR6, 0xf0, URZ ;  /* 0x000000f006067890 */ /* 0x000fe2000ff1e03f */
[----:B------:R-:W-:Y:S01]  /*a310*/  IMAD.MOV.U32 R8, RZ, RZ, 0x40 ;  /* 0x00000040ff087424 */ /* 0x000fe200078e00ff */
[----:B------:R-:W-:Y:S01]  /*a320*/  UMOV UR15, 0x10000000 ;  /* 0x10000000000f7882 */ /* 0x000fe20000000000 */
[----:B------:R-:W-:Y:S01]  /*a330*/  UMOV UR10, URZ ;  /* 0x0000003f000a7c82 */ /* 0x000fe20008000000 */
[----:B------:R-:W-:Y:S01]  /*a340*/  UIADD3.X UR7, URZ, UR7, URZ, UP0, !UPT ;  /* 0x000000073f077290 */ /* 0x000fe200087fe43f */
[----:B------:R-:W-:Y:S01]  /*a350*/  MOV R4, 0x1 ;  /* 0x0000000100047802 */ /* 0x000fe20000000f00 */
[----:B-1----:R-:W-:Y:S01]  /*a360*/  UMOV UR12, UR20 ;  /* 0x00000014000c7c82 */ /* 0x002fe20008000000 */
[----:B---3--:R-:W-:Y:S01]  /*a370*/  UMOV UR13, UR21 ;  /* 0x00000015000d7c82 */ /* 0x008fe20008000000 */
[----:B------:R-:W-:Y:S01]  /*a380*/  UMOV UR26, 0x40 ;  /* 0x00000040001a7882 */ /* 0x000fe20000000000 */
[----:B------:R-:W-:Y:S01]  /*a390*/  UMOV UR27, UR11 ;  /* 0x0000000b001b7c82 */ /* 0x000fe20008000000 */
[----:B------:R-:W-:-:S02]  /*a3a0*/  UIADD3 UR9, UR8, 0x24050, URZ ;  /* 0x0002405008097890 */ /* 0x000fc4000fffe03f */
[----:B------:R-:W-:Y:S02]  /*a3b0*/  UIADD3 UR24, UR8, 0x1000, URZ ;  /* 0x0000100008187890 */ /* 0x000fe4000fffe03f */
[----:B------:R-:W-:Y:S01]  /*a3c0*/  UIADD3 UR16, UR8, 0x2000, URZ ;  /* 0x0000200008107890 */ /* 0x000fe2000fffe03f */
[----:B------:R-:W-:Y:S01]  /*a3d0*/  UMOV UR28, UR20 ;  /* 0x00000014001c7c82 */ /* 0x000fe20008000000 */
[----:B------:R-:W-:Y:S01]  /*a3e0*/  UMOV UR29, UR21 ;  /* 0x00000015001d7c82 */ /* 0x000fe20008000000 */
[----:B------:R-:W-:Y:S01]  /*a3f0*/  UMOV UR25, UR9 ;  /* 0x0000000900197c82 */ /* 0x000fe20008000000 */
[----:B------:R-:W-:Y:S01]  /*a400*/  UMOV UR18, 0x80 ;  /* 0x0000008000127882 */ /* 0x000fe20000000000 */
[----:B------:R-:W-:Y:S01]  /*a410*/  UMOV UR19, UR11 ;  /* 0x0000000b00137c82 */ /* 0x000fe20008000000 */
[----:B------:R-:W-:Y:S01]  /*a420*/  UMOV UR17, UR9 ;  /* 0x0000000900117c82 */ /* 0x000fe20008000000 */
[----:B------:R2:W-:Y:S01]  /*a430*/  UTMALDG.4D [UR8], [UR6], desc[UR14] ;  /* 0x00000e08060075b4 */ /* 0x0005e20008019000 */
[----:B------:R2:W-:Y:S01]  /*a440*/  UTMALDG.4D [UR24], [UR6], desc[UR14] ;  /* 0x00000e18060075b4 */ /* 0x0005e20008019000 */
[----:B------:R2:W-:Y:S02]  /*a450*/  UTMALDG.4D [UR16], [UR6], desc[UR14] ;  /* 0x00000e10060075b4 */ /* 0x0005e40008019000 */
[----:B--2---:R-:W-:Y:S01]  /*a460*/  NOP ;  /* 0x0000000000007918 */ /* 0x004fe20000000000 */
.L_x_61:
[----:B-1-3--:R-:W-:Y:S05]  /*a470*/  BSYNC B0 ;  /* 0x0000000000007941 */ /* 0x00afea0003800000 */
.L_x_60:
[----:B------:R-:W1:Y:S01]  /*a480*/  LDC R3, c[0x0][0x28c] ;  /* 0x0000a300ff037b82 */ /* 0x000e620000000800 */
[----:B------:R-:W-:Y:S01]  /*a490*/  BSSY B0, `(.L_x_65) ;  /* 0x0000031000007945 */ /* 0x000fe20003800000 */
[----:B-1----:R-:W-:-:S13]  /*a4a0*/  ISETP.GT.AND P4, PT, R3, RZ, P3 ;  /* 0x000000ff0300720c */ /* 0x002fda0001f84270 */
[----:B------:R-:W-:Y:S05]  /*a4b0*/  @!P4 BRA `(.L_x_66) ;  /* 0x0000000000b8c947 */ /* 0x000fea0003800000 */
[----:B------:R-:W1:Y:S01]  /*a4c0*/  S2R R5, SR_CgaCtaId ;  /* 0x0000000000057919 */ /* 0x000e620000008800 */
[----:B------:R-:W-:-:S04]  /*a4d0*/  MOV R2, 0x400 ;  /* 0x0000040000027802 */ /* 0x000fc80000000f00 */
[----:B-1----:R-:W-:Y:S01]  /*a4e0*/  LEA R5, R5, R2, 0x18 ;  /* 0x0000000205057211 */ /* 0x002fe200078ec0ff */
[----:B------:R-:W-:-:S05]  /*a4f0*/  IMAD.MOV.U32 R2, RZ, RZ, 0x1 ;  /* 0x00000001ff027424 */ /* 0x000fca00078e00ff */
[----:B------:R-:W-:-:S04]  /*a500*/  SHF.L.U32 R2, R2, 0x1f, RZ ;  /* 0x0000001f02027819 */ /* 0x000fc800000006ff */
[----:B------:R-:W1:Y:S02]  /*a510*/  SYNCS.PHASECHK.TRANS64.TRYWAIT P0, [R5+URZ+0x24028], R2 ;  /* 0x02402802050075a7 */ /* 0x000e64000800017f */
[----:B-1----:R-:W-:Y:S05]  /*a520*/  @!P0 BRA `(.L_x_67) ;  /* 0x0000001000848947 */ /* 0x002fea0003800000 */
.L_x_99:
[----:B------:R-:W-:Y:S01]  /*a530*/  ULOP3.LUT UR5, UR4, 0x2, URZ, 0xfc, !UPT ;  /* 0x0000000204057892 */ /* 0x000fe2000f8efc3f */
[----:B-1----:R-:W-:-:S03]  /*a540*/  @P2 IMAD.MOV.U32 R2, RZ, RZ, 0x6000 ;  /* 0x00006000ff022424 */ /* 0x002fc600078e00ff */
[----:B------:R-:W-:Y:S01]  /*a550*/  UPRMT UR5, UR5, 0x9910, URZ ;  /* 0x0000991005057896 */ /* 0x000fe2000800003f */
[----:B------:R1:W-:Y:S03]  /*a560*/  @P2 SYNCS.ARRIVE.TRANS64 RZ, [R5+URZ+0x24000], R2 ;  /* 0x0240000205ff29a7 */ /* 0x0003e6000800003f */
[----:B------:R-:W-:-:S06]  /*a570*/  UISETP.NE.AND UP0, UPT, UR5, 0x2, UPT ;  /* 0x000000020500788c */ /* 0x000fcc000bf05270 */
[----:B------:R-:W-:-:S13]  /*a580*/  PLOP3.LUT P0, PT, PT, PT, UP0, 0x80, 0x0 ;  /* 0x000000000000781c */ /* 0x000fda0003f0f008 */
[----:B-1----:R-:W-:Y:S05]  /*a590*/  @P0 BRA `(.L_x_68) ;  /* 0x0000000000040947 */ /* 0x002fea0003800000 */
[----:B------:R-:W-:Y:S01]  /*a5a0*/  BPT.TRAP 0x1 ;  /* 0x000000040000795c */ /* 0x000fe20000300000 */
.L_x_68:
[----:B------:R-:W-:-:S04]  /*a5b0*/  LOP3.LUT P0, RZ, R0, 0x1f, RZ, 0xc0, !PT ;  /* 0x0000001f00ff7812 */ /* 0x000fc8000780c0ff */
[----:B------:R-:W-:-:S13]  /*a5c0*/  PLOP3.LUT P0, PT, P0, P2, PT, 0x2a, 0x0 ;  /* 0x000000000000781c */ /* 0x000fda0000704572 */
[----:B------:R-:W-:Y:S05]  /*a5d0*/  @P0 BRA `(.L_x_69) ;  /* 0x0000000000040947 */ /* 0x000fea0003800000 */
[----:B------:R-:W-:Y:S01]  /*a5e0*/  BPT.TRAP 0x1 ;  /* 0x000000040000795c */ /* 0x000fe20000300000 */
.L_x_69:
[----:B------:R-:W-:Y:S01]  /*a5f0*/  R2UR UR24, R5 ;  /* 0x00000000051872ca */ /* 0x000fe200000e0000 */
[----:B------:R-:W-:Y:S01]  /*a600*/  ULDC.64 UR6, c[0x0][0x198] ;  /* 0x0000660000067ab9 */ /* 0x000fe20000000a00 */
[----:B------:R-:W-:Y:S01]  /*a610*/  UMOV UR19, URZ ;  /* 0x0000003f00137c82 */ /* 0x000fe20008000000 */
[----:B------:R-:W-:Y:S01]  /*a620*/  UIADD3 UR6, UP0, UR6, 0x1f0, URZ ;  /* 0x000001f006067890 */ /* 0x000fe2000ff1e03f */
[----:B------:R-:W-:Y:S01]  /*a630*/  MOV R2, 0x1 ;  /* 0x0000000100027802 */ /* 0x000fe20000000f00 */
[----:B------:R-:W-:Y:S01]  /*a640*/  UMOV UR8, 0x0 ;  /* 0x0000000000087882 */ /* 0x000fe20000000000 */
[----:B------:R-:W-:Y:S01]  /*a650*/  UMOV UR9, 0x10000000 ;  /* 0x1000000000097882 */ /* 0x000fe20000000000 */
[----:B------:R-:W-:Y:S01]  /*a660*/  UIADD3.X UR7, URZ, UR7, URZ, UP0, !UPT ;  /* 0x000000073f077290 */ /* 0x000fe200087fe43f */
[----:B------:R-:W-:Y:S01]  /*a670*/  UMOV UR18, URZ ;  /* 0x0000003f00127c82 */ /* 0x000fe20008000000 */
[----:B------:R-:W-:Y:S01]  /*a680*/  UMOV UR34, 0x40 ;  /* 0x0000004000227882 */ /* 0x000fe20000000000 */
[----:B------:R-:W-:Y:S01]  /*a690*/  UMOV UR36, UR20 ;  /* 0x0000001400247c82 */ /* 0x000fe20008000000 */
[----:B------:R-:W-:-:S02]  /*a6a0*/  UMOV UR37, UR21 ;  /* 0x0000001500257c82 */ /* 0x000fc40008000000 */
[----:B------:R-:W-:Y:S02]  /*a6b0*/  UIADD3 UR16, UR24, 0x6000, URZ ;  /* 0x0000600018107890 */ /* 0x000fe4000fffe03f */
[----:B------:R-:W-:Y:S02]  /*a6c0*/  UIADD3 UR17, UR24, 0x24000, URZ ;  /* 0x0002400018117890 */ /* 0x000fe4000fffe03f */
[----:B------:R-:W-:Y:S02]  /*a6d0*/  UIADD3 UR32, UR24, 0x8000, URZ ;  /* 0x0000800018207890 */ /* 0x000fe4000fffe03f */
[----:B------:R-:W-:Y:S01]  /*a6e0*/  UIADD3 UR24, UR24, 0xa000, URZ ;  /* 0x0000a00018187890 */ /* 0x000fe2000fffe03f */
[----:B------:R-:W-:Y:S02]  /*a6f0*/  UMOV UR35, UR19 ;  /* 0x0000001300237c82 */ /* 0x000fe40008000000 */
[----:B------:R-:W-:Y:S01]  /*a700*/  UMOV UR33, UR17 ;  /* 0x0000001100217c82 */ /* 0x000fe20008000000 */
[----:B------:R-:W-:Y:S01]  /*a710*/  UMOV UR26, 0x80 ;  /* 0x00000080001a7882 */ /* 0x000fe20000000000 */
[----:B------:R-:W-:Y:S01]  /*a720*/  UMOV UR28, UR20 ;  /* 0x00000014001c7c82 */ /* 0x000fe20008000000 */
[----:B------:R-:W-:Y:S01]  /*a730*/  UMOV UR29, UR21 ;  /* 0x00000015001d7c82 */ /* 0x000fe20008000000 */
[----:B------:R-:W-:Y:S01]  /*a740*/  UMOV UR27, UR19 ;  /* 0x00000013001b7c82 */ /* 0x000fe20008000000 */
[----:B------:R1:W-:Y:S01]  /*a750*/  UTMALDG.4D [UR16], [UR6], desc[UR8] ;  /* 0x00000810060075b4 */ /* 0x0003e20008019000 */
[----:B------:R-:W-:Y:S01]  /*a760*/  UMOV UR25, UR17 ;  /* 0x0000001100197c82 */ /* 0x000fe20008000000 */
[----:B------:R1:W-:Y:S01]  /*a770*/  UTMALDG.4D [UR32], [UR6], desc[UR8] ;  /* 0x00000820060075b4 */ /* 0x0003e20008019000 */
[----:B------:R1:W-:Y:S02]  /*a780*/  UTMALDG.4D [UR24], [UR6], desc[UR8] ;  /* 0x00000818060075b4 */ /* 0x0003e40008019000 */
[----:B-1----:R-:W-:Y:S01]  /*a790*/  NOP ;  /* 0x0000000000007918 */ /* 0x002fe20000000000 */
.L_x_66:
[----:B------:R-:W-:Y:S05]  /*a7a0*/  BSYNC B0 ;  /* 0x0000000000007941 */ /* 0x000fea0003800000 */
.L_x_65:
[----:B------:R-:W-:Y:S04]  /*a7b0*/  BSSY B0, `(.L_x_70) ;  /* 0x0000033000007945 */ /* 0x000fe80003800000 */
[----:B------:R-:W-:Y:S05]  /*a7c0*/  @!P3 BRA `(.L_x_71) ;  /* 0x0000000000c4b947 */ /* 0x000fea0003800000 */
[----:B------:R-:W1:Y:S01]  /*a7d0*/  S2R R6, SR_CgaCtaId ;  /* 0x0000000000067919 */ /* 0x000e620000008800 */
[----:B------:R-:W-:-:S04]  /*a7e0*/  MOV R5, 0x400 ;  /* 0x0000040000057802 */ /* 0x000fc80000000f00 */
[----:B-1----:R-:W-:Y:S01]  /*a7f0*/  LEA R7, R6, R5, 0x18 ;  /* 0x0000000506077211 */ /* 0x002fe200078ec0ff */
[----:B------:R-:W-:-:S04]  /*a800*/  IMAD.MOV.U32 R6, RZ, RZ, 0x1 ;  /* 0x00000001ff067424 */ /* 0x000fc800078e00ff */
[----:B------:R-:W-:Y:S01]  /*a810*/  IMAD R5, R4, 0x8, R7 ;  /* 0x0000000804057824 */ /* 0x000fe200078e0207 */
[----:B------:R-:W-:-:S04]  /*a820*/  SHF.L.U32 R6, R6, 0x1f, RZ ;  /* 0x0000001f06067819 */ /* 0x000fc800000006ff */
[----:B------:R-:W1:Y:S02]  /*a830*/  SYNCS.PHASECHK.TRANS64.TRYWAIT P0, [R5+URZ+0x24060], R6 ;  /* 0x02406006050075a7 */ /* 0x000e64000800017f */
[----:B-1----:R-:W-:Y:S05]  /*a840*/  @!P0 BRA `(.L_x_72) ;  /* 0x0000000c00d08947 */ /* 0x002fea0003800000 */
.L_x_100:
[----:B------:R-:W-:Y:S01]  /*a850*/  ULOP3.LUT UR5, UR4, 0x2, URZ, 0xfc, !UPT ;  /* 0x0000000204057892 */ /* 0x000fe2000f8efc3f */
[----:B-1----:R-:W-:-:S03]  /*a860*/  @P2 MOV R6, 0x3000 ;  /* 0x0000300000062802 */ /* 0x002fc60000000f00 */
[----:B------:R-:W-:Y:S01]  /*a870*/  UPRMT UR5, UR5, 0x9910, URZ ;  /* 0x0000991005057896 */ /* 0x000fe2000800003f */
[----:B------:R1:W-:Y:S03]  /*a880*/  @P2 SYNCS.ARRIVE.TRANS64 RZ, [R5+URZ+0x24050], R6 ;  /* 0x0240500605ff29a7 */ /* 0x0003e6000800003f */
[----:B------:R-:W-:-:S06]  /*a890*/  UISETP.NE.AND UP0, UPT, UR5, 0x2, UPT ;  /* 0x000000020500788c */ /* 0x000fcc000bf05270 */
[----:B------:R-:W-:-:S13]  /*a8a0*/  PLOP3.LUT P0, PT, PT, PT, UP0, 0x80, 0x0 ;  /* 0x000000000000781c */ /* 0x000fda0003f0f008 */
[----:B-1----:R-:W-:Y:S05]  /*a8b0*/  @P0 BRA `(.L_x_73) ;  /* 0x0000000000040947 */ /* 0x002fea0003800000 */
[----:B------:R-:W-:Y:S01]  /*a8c0*/  BPT.TRAP 0x1 ;  /* 0x000000040000795c */ /* 0x000fe20000300000 */
.L_x_73:
[----:B------:R-:W-:-:S04]  /*a8d0*/  LOP3.LUT P0, RZ, R0, 0x1f, RZ, 0xc0, !PT ;  /* 0x0000001f00ff7812 */ /* 0x000fc8000780c0ff */
[----:B------:R-:W-:-:S13]  /*a8e0*/  PLOP3.LUT P0, PT, P0, P2, PT, 0x2a, 0x0 ;  /* 0x000000000000781c */ /* 0x000fda0000704572 */
[----:B------:R-:W-:Y:S05]  /*a8f0*/  @P0 BRA `(.L_x_74) ;  /* 0x0000000000040947 */ /* 0x000fea0003800000 */
[----:B------:R-:W-:Y:S01]  /*a900*/  BPT.TRAP 0x1 ;  /* 0x000000040000795c */ /* 0x000fe20000300000 */
.L_x_74:
[----:B------:R-:W-:Y:S01]  /*a910*/  R2UR UR32, R4 ;  /* 0x00000000042072ca */ /* 0x000fe200000e0000 */
[----:B------:R-:W-:Y:S01]  /*a920*/  ULDC.64 UR6, c[0x0][0x198] ;  /* 0x0000660000067ab9 */ /* 0x000fe20000000a00 */
[----:B------:R-:W-:Y:S01]  /*a930*/  R2UR UR5, R7 ;  /* 0x00000000070572ca */ /* 0x000fe200000e0000 */
[----:B------:R-:W-:Y:S01]  /*a940*/  UIADD3 UR6, UP0, UR6, 0xf0, URZ ;  /* 0x000000f006067890 */ /* 0x000fe2000ff1e03f */
[----:B------:R-:W-:Y:S01]  /*a950*/  R2UR UR35, R8 ;  /* 0x00000000082372ca */ /* 0x000fe200000e0000 */
[----:B------:R-:W-:Y:S01]  /*a960*/  UMOV UR8, 0x0 ;  /* 0x0000000000087882 */ /* 0x000fe20000000000 */
[----:B------:R-:W-:Y:S01]  /*a970*/  R2UR UR33, R5 ;  /* 0x00000000052172ca */ /* 0x000fe200000e0000 */
[----:B------:R-:W-:Y:S01]  /*a980*/  UIADD3.X UR7, URZ, UR7, URZ, UP0, !UPT ;  /* 0x000000073f077290 */ /* 0x000fe200087fe43f */
[----:B------:R-:W-:Y:S01]  /*a990*/  UMOV UR9, 0x10000000 ;  /* 0x1000000000097882 */ /* 0x000fe20000000000 */
[----:B------:R-:W-:Y:S01]  /*a9a0*/  UMOV UR34, URZ ;  /* 0x0000003f00227c82 */ /* 0x000fe20008000000 */
[----:B------:R-:W-:Y:S01]  /*a9b0*/  UMOV UR36, UR20 ;  /* 0x0000001400247c82 */ /* 0x000fe20008000000 */
[----:B------:R-:W-:Y:S01]  /*a9c0*/  UMOV UR37, UR21 ;  /* 0x0000001500257c82 */ /* 0x000fe20008000000 */
[----:B------:R-:W-:Y:S01]  /*a9d0*/  UMOV UR26, 0x40 ;  /* 0x00000040001a7882 */ /* 0x000fe20000000000 */
[----:B------:R-:W-:-:S02]  /*a9e0*/  UMOV UR28, UR20 ;  /* 0x00000014001c7c82 */ /* 0x000fc40008000000 */
[----:B------:R-:W-:Y:S02]  /*a9f0*/  UIMAD UR32, UR32, 0x3000, UR5 ;  /* 0x00003000202078a4 */ /* 0x000fe4000f8e0205 */
[----:B------:R-:W-:Y:S02]  /*aa00*/  UIADD3 UR35, UR11, UR35, URZ ;  /* 0x000000230b237290 */ /* 0x000fe4000fffe03f */
[----:B------:R-:W-:Y:S02]  /*aa10*/  UIADD3 UR33, UR33, 0x24050, URZ ;  /* 0x0002405021217890 */ /* 0x000fe4000fffe03f */
[----:B------:R-:W-:Y:S02]  /*aa20*/  UIADD3 UR24, UR32, 0x1000, URZ ;  /* 0x0000100020187890 */ /* 0x000fe4000fffe03f */
[----:B------:R-:W-:Y:S01]  /*aa30*/  UIADD3 UR16, UR32, 0x2000, URZ ;  /* 0x0000200020107890 */ /* 0x000fe2000fffe03f */
[----:B------:R-:W-:Y:S02]  /*aa40*/  UMOV UR29, UR21 ;  /* 0x00000015001d7c82 */ /* 0x000fe40008000000 */
[----:B------:R-:W-:Y:S01]  /*aa50*/  UMOV UR25, UR33 ;  /* 0x0000002100197c82 */ /* 0x000fe20008000000 */
[----:B------:R-:W-:Y:S01]  /*aa60*/  UMOV UR27, UR35 ;  /* 0x00000023001b7c82 */ /* 0x000fe20008000000 */
[----:B------:R-:W-:Y:S01]  /*aa70*/  UMOV UR18, 0x80 ;  /* 0x0000008000127882 */ /* 0x000fe20000000000 */
[----:B------:R-:W-:Y:S01]  /*aa80*/  UMOV UR17, UR33 ;  /* 0x0000002100117c82 */ /* 0x000fe20008000000 */
[----:B------:R1:W-:Y:S01]  /*aa90*/  UTMALDG.4D [UR32], [UR6], desc[UR8] ;  /* 0x00000820060075b4 */ /* 0x0003e20008019000 */
[----:B------:R-:W-:Y:S01]  /*aaa0*/  UMOV UR19, UR35 ;  /* 0x0000002300137c82 */ /* 0x000fe20008000000 */
[----:B------:R1:W-:Y:S01]  /*aab0*/  UTMALDG.4D [UR24], [UR6], desc[UR8] ;  /* 0x00000818060075b4 */ /* 0x0003e20008019000 */
[----:B------:R1:W-:Y:S02]  /*aac0*/  UTMALDG.4D [UR16], [UR6], desc[UR8] ;  /* 0x00000810060075b4 */ /* 0x0003e40008019000 */
[----:B-1----:R-:W-:Y:S01]  /*aad0*/  NOP ;  /* 0x0000000000007918 */ /* 0x002fe20000000000 */
.L_x_71:
[----:B------:R-:W-:Y:S05]  /*aae0*/  BSYNC B0 ;  /* 0x0000000000007941 */ /* 0x000fea0003800000 */
.L_x_70:
[----:B------:R-:W-:Y:S01]  /*aaf0*/  BSSY B0, `(.L_x_75) ;  /* 0x0000027000007945 */ /* 0x000fe20003800000 */
[----:B------:R-:W-:-:S03]  /*ab00*/  IMAD.MOV.U32 R8, RZ, RZ, RZ ;  /* 0x000000ffff087224 */ /* 0x000fc600078e00ff */
[----:B------:R-:W-:Y:S05]  /*ab10*/  @!P4 BRA `(.L_x_76) ;  /* 0x000000000090c947 */ /* 0x000fea0003800000 */
[----:B------:R-:W1:Y:S01]  /*ab20*/  S2R R5, SR_CgaCtaId ;  /* 0x0000000000057919 */ /* 0x000e620000008800 */
[----:B------:R-:W-:Y:S01]  /*ab30*/  MOV R4, 0x400 ;  /* 0x0000040000047802 */ /* 0x000fe20000000f00 */
[----:B------:R-:W-:-:S05]  /*ab40*/  IMAD.MOV.U32 R7, RZ, RZ, 0x1 ;  /* 0x00000001ff077424 */ /* 0x000fca00078e00ff */
[----:B------:R-:W-:Y:S02]  /*ab50*/  SHF.L.U32 R7, R7, 0x1f, RZ ;  /* 0x0000001f07077819 */ /* 0x000fe400000006ff */
[----:B-1----:R-:W-:-:S04]  /*ab60*/  LEA R5, R5, R4, 0x18 ;  /* 0x0000000405057211 */ /* 0x002fc800078ec0ff */
[----:B------:R-:W-:-:S04]  /*ab70*/  LEA R4, R2, R5, 0x3 ;  /* 0x0000000502047211 */ /* 0x000fc800078e18ff */
[----:B------:R-:W1:Y:S02]  /*ab80*/  SYNCS.PHASECHK.TRANS64.TRYWAIT P0, [R4+URZ+0x24028], R7 ;  /* 0x02402807040075a7 */ /* 0x000e64000800017f */
[----:B-1----:R-:W-:Y:S05]  /*ab90*/  @!P0 BRA `(.L_x_77) ;  /* 0x0000000c00108947 */ /* 0x002fea0003800000 */
.L_x_101:
        /* <DEDUP_REMOVED lines=8> */
.L_x_78:
[----:B------:R-:W-:-:S04]  /*ac20*/  LOP3.LUT P0, RZ, R0, 0x1f, RZ, 0xc0, !PT ;  /* 0x0000001f00ff7812 */ /* 0x000fc8000780c0ff */
[----:B------:R-:W-:-:S13]  /*ac30*/  PLOP3.LUT P0, PT, P0, P2, PT, 0x2a, 0x0 ;  /* 0x000000000000781c */ /* 0x000fda0000704572 */
[----:B------:R-:W-:Y:S05]  /*ac40*/  @P0 BRA `(.L_x_79) ;  /* 0x0000000000040947 */ /* 0x000fea0003800000 */
[----:B------:R-:W-:Y:S01]  /*ac50*/  BPT.TRAP 0x1 ;  /* 0x000000040000795c */ /* 0x000fe20000300000 */
.L_x_79:
[----:B------:R-:W-:Y:S01]  /*ac60*/  IMAD R5, R2, 0x6000, R5 ;  /* 0x0000600002057824 */ /* 0x000fe200078e0205 */
[----:B------:R-:W-:Y:S01]  /*ac70*/  R2UR UR17, R4 ;  /* 0x00000000041172ca */ /* 0x000fe200000e0000 */
[----:B------:R-:W-:Y:S01]  /*ac80*/  ULDC.64 UR6, c[0x0][0x198] ;  /* 0x0000660000067ab9 */ /* 0x000fe20000000a00 */
[----:B------:R-:W-:Y:S01]  /*ac90*/  UMOV UR8, 0x0 ;  /* 0x0000000000087882 */ /* 0x000fe20000000000 */
[----:B------:R-:W-:Y:S01]  /*aca0*/  UIADD3 UR6, UP0, UR6, 0x2f0, URZ ;  /* 0x000002f006067890 */ /* 0x000fe2000ff1e03f */
[----:B------:R-:W-:Y:S01]  /*acb0*/  R2UR UR16, R5 ;  /* 0x00000000051072ca */ /* 0x000fe200000e0000 */
[----:B------:R-:W-:Y:S01]  /*acc0*/  UMOV UR9, 0x10000000 ;  /* 0x1000000000097882 */ /* 0x000fe20000000000 */
[----:B------:R-:W-:Y:S01]  /*acd0*/  UMOV UR18, URZ ;  /* 0x0000003f00127c82 */ /* 0x000fe20008000000 */
[----:B------:R-:W-:Y:S01]  /*ace0*/  UIADD3.X UR7, URZ, UR7, URZ, UP0, !UPT ;  /* 0x000000073f077290 */ /* 0x000fe200087fe43f */
[----:B------:R-:W-:Y:S01]  /*acf0*/  VIADD R2, R2, 0x1 ;  /* 0x0000000102027836 */ /* 0x000fe20000000000 */
[----:B------:R-:W-:Y:S01]  /*ad00*/  UMOV UR19, URZ ;  /* 0x0000003f00137c82 */ /* 0x000fe20008000000 */
[----:B------:R-:W-:-:S03]  /*ad10*/  MOV R8, 0x1 ;  /* 0x0000000100087802 */ /* 0x000fc60000000f00 */
[----:B------:R-:W-:-:S04]  /*ad20*/  UIADD3 UR17, UR17, 0x24000, URZ ;  /* 0x0002400011117890 */ /* 0x000fc8000fffe03f */
[----:B------:R-:W-:-:S09]  /*ad30*/  UIADD3 UR16, UR16, 0x6000, URZ ;  /* 0x0000600010107890 */ /* 0x000fd2000fffe03f */
[----:B------:R1:W-:Y:S02]  /*ad40*/  UTMALDG.4D [UR16], [UR6], desc[UR8] ;  /* 0x00000810060075b4 */ /* 0x0003e40008019000 */
[----:B-1----:R-:W-:Y:S01]  /*ad50*/  NOP ;  /* 0x0000000000007918 */ /* 0x002fe20000000000 */
.L_x_76:
[----:B------:R-:W-:Y:S05]  /*ad60*/  BSYNC B0 ;  /* 0x0000000000007941 */ /* 0x000fea0003800000 */
.L_x_75:
[----:B------:R-:W-:-:S13]  /*ad70*/  ISETP.GE.AND P0, PT, R3, 0x81, PT ;  /* 0x000000810300780c */ /* 0x000fda0003f06270 */
[----:B------:R-:W-:Y:S05]  /*ad80*/  @!P0 EXIT ;  /* 0x000000000000894d */ /* 0x000fea0003800000 */
[----:B------:R-:W-:Y:S01]  /*ad90*/  VIADD R3, R3, 0x7f ;  /* 0x0000007f03037836 */ /* 0x000fe20000000000 */
[----:B------:R-:W-:Y:S01]  /*ada0*/  LOP3.LUT P0, RZ, R0, 0x1f, RZ, 0xc0, !PT ;  /* 0x0000001f00ff7812 */ /* 0x000fe2000780c0ff */
[----:B------:R-:W-:Y:S03]  /*adb0*/  BSSY B0, `(.L_x_80) ;  /* 0x0000068000007945 */ /* 0x000fe60003800000 */
[----:B------:R-:W-:Y:S02]  /*adc0*/  SHF.R.S32.HI R0, RZ, 0x1f, R3 ;  /* 0x0000001fff007819 */ /* 0x000fe40000011403 */
[----:B------:R-:W-:Y:S02]  /*add0*/  PLOP3.LUT P0, PT, P0, P2, PT, 0x2a, 0x0 ;  /* 0x000000000000781c */ /* 0x000fe40000704572 */
[----:B------:R-:W-:Y:S01]  /*ade0*/  LEA.HI R0, R0, R3, RZ, 0x7 ;  /* 0x0000000300007211 */ /* 0x000fe200078f38ff */
[----:B------:R-:W-:-:S03]  /*adf0*/  IMAD.U32 R3, RZ, RZ, UR4 ;  /* 0x00000004ff037e24 */ /* 0x000fc6000f8e00ff */
[----:B------:R-:W-:Y:S02]  /*ae00*/  SHF.R.S32.HI R4, RZ, 0x7, R0 ;  /* 0x00000007ff047819 */ /* 0x000fe40000011400 */
[----:B------:R-:W-:Y:S01]  /*ae10*/  LOP3.LUT R0, R3, 0x2, RZ, 0xfc, !PT ;  /* 0x0000000203007812 */ /* 0x000fe200078efcff */
[----:B------:R-:W-:Y:S01]  /*ae20*/  IMAD.MOV.U32 R3, RZ, RZ, 0x1 ;  /* 0x00000001ff037424 */ /* 0x000fe200078e00ff */
[----:B------:R-:W-:-:S07]  /*ae30*/  SHF.L.U32 R4, R4, 0x1, RZ ;  /* 0x0000000104047819 */ /* 0x000fce00000006ff */
.L_x_91:
[----:B------:R-:W-:Y:S04]  /*ae40*/  BSSY B1, `(.L_x_81) ;  /* 0x0000033000017945 */ /* 0x000fe80003800000 */
[----:B------:R-:W-:Y:S05]  /*ae50*/  @!P3 BRA `(.L_x_82) ;  /* 0x0000000000c4b947 */ /* 0x000fea0003800000 */
[----:B------:R-:W1:Y:S01]  /*ae60*/  S2R R6, SR_CgaCtaId ;  /* 0x0000000000067919 */ /* 0x000e620000008800 */
[----:B------:R-:W-:-:S04]  /*ae70*/  MOV R5, 0x400 ;  /* 0x0000040000057802 */ /* 0x000fc80000000f00 */
[----:B-1----:R-:W-:Y:S02]  /*ae80*/  LEA R7, R6, R5, 0x18 ;  /* 0x0000000506077211 */ /* 0x002fe400078ec0ff */
[----:B------:R-:W-:-:S03]  /*ae90*/  SHF.L.U32 R5, R3, 0x1f, RZ ;  /* 0x0000001f03057819 */ /* 0x000fc600000006ff */
[----:B------:R-:W-:-:S04]  /*aea0*/  IMAD R6, R2, 0x8, R7 ;  /* 0x0000000802067824 */ /* 0x000fc800078e0207 */
[----:B------:R-:W1:Y:S02]  /*aeb0*/  SYNCS.PHASECHK.TRANS64.TRYWAIT P4, [R6+URZ+0x24028], R5 ;  /* 0x02402805060075a7 */ /* 0x000e64000808017f */
[----:B-1----:R-:W-:Y:S05]  /*aec0*/  @!P4 BRA `(.L_x_83) ;  /* 0x000000080058c947 */ /* 0x002fea0003800000 */
.L_x_102:
[----:B-1----:R-:W-:-:S04]  /*aed0*/  @P2 MOV R5, 0x6000 ;  /* 0x0000600000052802 */ /* 0x002fc80000000f00 */
[----:B------:R1:W-:Y:S02]  /*aee0*/  @P2 SYNCS.ARRIVE.TRANS64 RZ, [R6+URZ+0x24000], R5 ;  /* 0x0240000506ff29a7 */ /* 0x0003e4000800003f */
[----:B-1----:R-:W-:-:S04]  /*aef0*/  PRMT R5, R0, 0x9910, RZ ;  /* 0x0000991000057816 */ /* 0x002fc800000000ff */
[----:B------:R-:W-:-:S13]  /*af00*/  ISETP.NE.AND P4, PT, R5, 0x2, PT ;  /* 0x000000020500780c */ /* 0x000fda0003f85270 */
[----:B------:R-:W-:Y:S05]  /*af10*/  @P4 BRA `(.L_x_84) ;  /* 0x0000000000044947 */ /* 0x000fea0003800000 */
[----:B------:R-:W-:Y:S01]  /*af20*/  BPT.TRAP 0x1 ;  /* 0x000000040000795c */ /* 0x000fe20000300000 */
.L_x_84:
[----:B------:R-:W-:Y:S05]  /*af30*/  @P0 BRA `(.L_x_85) ;  /* 0x0000000000040947 */ /* 0x000fea0003800000 */
[----:B------:R-:W-:Y:S01]  /*af40*/  BPT.TRAP 0x1 ;  /* 0x000000040000795c */ /* 0x000fe20000300000 */
.L_x_85:
[----:B------:R-:W-:Y:S01]  /*af50*/  IMAD R7, R2, 0x6000, R7 ;  /* 0x0000600002077824 */ /* 0x000fe200078e0207 */
[----:B------:R-:W-:Y:S01]  /*af60*/  R2UR UR17, R6 ;  /* 0x00000000061172ca */ /* 0x000fe200000e0000 */
[----:B------:R-:W-:Y:S01]  /*af70*/  ULDC.64 UR6, c[0x0][0x198] ;  /* 0x0000660000067ab9 */ /* 0x000fe20000000a00 */
[----:B------:R-:W-:Y:S01]  /*af80*/  R2UR UR19, R8 ;  /* 0x00000000081372ca */ /* 0x000fe200000e0000 */
[----:B------:R-:W-:Y:S01]  /*af90*/  UIADD3 UR6, UP0, UR6, 0x1f0, URZ ;  /* 0x000001f006067890 */ /* 0x000fe2000ff1e03f */
[----:B------:R-:W-:Y:S01]  /*afa0*/  R2UR UR24, R7 ;  /* 0x00000000071872ca */ /* 0x000fe200000e0000 */
[----:B------:R-:W-:Y:S01]  /*afb0*/  UMOV UR8, 0x0 ;  /* 0x0000000000087882 */ /* 0x000fe20000000000 */
[----:B------:R-:W-:Y:S01]  /*afc0*/  UMOV UR9, 0x10000000 ;  /* 0x1000000000097882 */ /* 0x000fe20000000000 */
[----:B------:R-:W-:Y:S01]  /*afd0*/  UIADD3.X UR7, URZ, UR7, URZ, UP0, !UPT ;  /* 0x000000073f077290 */ /* 0x000fe200087fe43f */
[----:B------:R-:W-:Y:S01]  /*afe0*/  VIADD R5, R2, 0x1 ;  /* 0x0000000102057836 */ /* 0x000fe20000000000 */
[----:B------:R-:W-:Y:S01]  /*aff0*/  UMOV UR18, URZ ;  /* 0x0000003f00127c82 */ /* 0x000fe20008000000 */
[----:B------:R-:W-:Y:S01]  /*b000*/  UMOV UR34, 0x40 ;  /* 0x0000004000227882 */ /* 0x000fe20000000000 */
[----:B------:R-:W-:Y:S01]  /*b010*/  UMOV UR36, UR20 ;  /* 0x0000001400247c82 */ /* 0x000fe20008000000 */
[----:B------:R-:W-:Y:S01]  /*b020*/  UMOV UR37, UR21 ;  /* 0x0000001500257c82 */ /* 0x000fe20008000000 */
[----:B------:R-:W-:Y:S01]  /*b030*/  UIADD3 UR17, UR17, 0x24000, URZ ;  /* 0x0002400011117890 */ /* 0x000fe2000fffe03f */
[----:B------:R-:W-:Y:S01]  /*b040*/  ISETP.NE.AND P4, PT, R5, 0x5, PT ;  /* 0x000000050500780c */ /* 0x000fe20003f85270 */
[----:B------:R-:W-:-:S02]  /*b050*/  USHF.L.U32 UR19, UR19, 0x7, URZ ;  /* 0x0000000713137899 */ /* 0x000fc4000800063f */
[----:B------:R-:W-:Y:S01]  /*b060*/  UIADD3 UR16, UR24, 0x6000, URZ ;  /* 0x0000600018107890 */ /* 0x000fe2000fffe03f */
[----:B------:R-:W-:Y:S01]  /*b070*/  SEL R2, RZ, 0x1, P4 ;  /* 0x00000001ff027807 */ /* 0x000fe20002000000 */
[----:B------:R-:W-:Y:S02]  /*b080*/  UIADD3 UR32, UR24, 0x8000, URZ ;  /* 0x0000800018207890 */ /* 0x000fe4000fffe03f */
[----:B------:R-:W-:Y:S01]  /*b090*/  UIADD3 UR24, UR24, 0xa000, URZ ;  /* 0x0000a00018187890 */ /* 0x000fe2000fffe03f */
[----:B------:R-:W-:Y:S01]  /*b0a0*/  LOP3.LUT R3, R3, R2, RZ, 0x3c, !PT ;  /* 0x0000000203037212 */ /* 0x000fe200078e3cff */
[----:B------:R-:W-:Y:S01]  /*b0b0*/  UMOV UR33, UR17 ;  /* 0x0000001100217c82 */ /* 0x000fe20008000000 */
[----:B------:R-:W-:Y:S01]  /*b0c0*/  UMOV UR35, UR19 ;  /* 0x0000001300237c82 */ /* 0x000fe20008000000 */
[----:B------:R-:W-:Y:S01]  /*b0d0*/  UMOV UR26, 0x80 ;  /* 0x00000080001a7882 */ /* 0x000fe20000000000 */
[----:B------:R-:W-:Y:S01]  /*b0e0*/  UMOV UR28, UR20 ;  /* 0x00000014001c7c82 */ /* 0x000fe20008000000 */
[----:B------:R-:W-:Y:S01]  /*b0f0*/  UMOV UR29, UR21 ;  /* 0x00000015001d7c82 */ /* 0x000fe20008000000 */
[----:B------:R-:W-:Y:S01]  /*b100*/  UMOV UR25, UR17 ;  /* 0x0000001100197c82 */ /* 0x000fe20008000000 */
[----:B------:R-:W-:Y:S01]  /*b110*/  UMOV UR27, UR19 ;  /* 0x00000013001b7c82 */ /* 0x000fe20008000000 */
[----:B------:R1:W-:Y:S01]  /*b120*/  UTMALDG.4D [UR16], [UR6], desc[UR8] ;  /* 0x00000810060075b4 */ /* 0x0003e20008019000 */
[----:B------:R-:W-:Y:S01]  /*b130*/  SEL R2, R5, RZ, P4 ;  /* 0x000000ff05027207 */ /* 0x000fe20002000000 */
[----:B------:R1:W-:Y:S01]  /*b140*/  UTMALDG.4D [UR32], [UR6], desc[UR8] ;  /* 0x00000820060075b4 */ /* 0x0003e20008019000 */
[----:B------:R1:W-:Y:S02]  /*b150*/  UTMALDG.4D [UR24], [UR6], desc[UR8] ;  /* 0x00000818060075b4 */ /* 0x0003e40008019000 */
[----:B-1----:R-:W-:-:S03]  /*b160*/  NOP ;  /* 0x0000000000007918 */ /* 0x002fc60000000000 */
.L_x_82:
[----:B------:R-:W-:Y:S05]  /*b170*/  BSYNC B1 ;  /* 0x0000000000017941 */ /* 0x000fea0003800000 */
.L_x_81:
[----:B------:R-:W-:Y:S01]  /*b180*/  ISETP.LT.OR P4, PT, R4, 0x4, !P3 ;  /* 0x000000040400780c */ /* 0x000fe20005f81670 */
[----:B------:R-:W-:-:S12]  /*b190*/  BSSY B1, `(.L_x_86) ;  /* 0x0000026000017945 */ /* 0x000fd80003800000 */
[----:B------:R-:W-:Y:S05]  /*b1a0*/  @P4 BRA `(.L_x_87) ;  /* 0x0000000000904947 */ /* 0x000fea0003800000 */
[----:B------:R-:W1:Y:S01]  /*b1b0*/  S2R R6, SR_CgaCtaId ;  /* 0x0000000000067919 */ /* 0x000e620000008800 */
[----:B------:R-:W-:Y:S02]  /*b1c0*/  MOV R5, 0x400 ;  /* 0x0000040000057802 */ /* 0x000fe40000000f00 */
[----:B------:R-:W-:Y:S02]  /*b1d0*/  SHF.L.U32 R7, R3, 0x1f, RZ ;  /* 0x0000001f03077819 */ /* 0x000fe400000006ff */
[----:B-1----:R-:W-:-:S05]  /*b1e0*/  LEA R5, R6, R5, 0x18 ;  /* 0x0000000506057211 */ /* 0x002fca00078ec0ff */
[----:B------:R-:W-:-:S04]  /*b1f0*/  IMAD R6, R2, 0x8, R5 ;  /* 0x0000000802067824 */ /* 0x000fc800078e0205 */
[----:B------:R-:W1:Y:S02]  /*b200*/  SYNCS.PHASECHK.TRANS64.TRYWAIT P4, [R6+URZ+0x24028], R7 ;  /* 0x02402807060075a7 */ /* 0x000e64000808017f */
[----:B-1----:R-:W-:Y:S05]  /*b210*/  @!P4 BRA `(.L_x_88) ;  /* 0x000000040098c947 */ /* 0x002fea0003800000 */
.L_x_103:
[----:B-1----:R-:W-:-:S04]  /*b220*/  @P1 MOV R7, 0x6000 ;  /* 0x0000600000071802 */ /* 0x002fc80000000f00 */
[----:B------:R1:W-:Y:S02]  /*b230*/  @P1 SYNCS.ARRIVE.TRANS64 RZ, [R6+URZ+0x24000], R7 ;  /* 0x0240000706ff19a7 */ /* 0x0003e4000800003f */
[----:B-1----:R-:W-:-:S04]  /*b240*/  PRMT R7, R0, 0x9910, RZ ;  /* 0x0000991000077816 */ /* 0x002fc800000000ff */
[----:B------:R-:W-:-:S13]  /*b250*/  ISETP.NE.AND P4, PT, R7, 0x2, PT ;  /* 0x000000020700780c */ /* 0x000fda0003f85270 */
[----:B------:R-:W-:Y:S05]  /*b260*/  @P4 BRA `(.L_x_89) ;  /* 0x0000000000044947 */ /* 0x000fea0003800000 */
[----:B------:R-:W-:Y:S01]  /*b270*/  BPT.TRAP 0x1 ;  /* 0x000000040000795c */ /* 0x000fe20000300000 */
.L_x_89:
[----:B------:R-:W-:Y:S05]  /*b280*/  @P0 BRA `(.L_x_90) ;  /* 0x0000000000040947 */ /* 0x000fea0003800000 */
[----:B------:R-:W-:Y:S01]  /*b290*/  BPT.TRAP 0x1 ;  /* 0x000000040000795c */ /* 0x000fe20000300000 */
.L_x_90:
        /* <DEDUP_REMOVED lines=11> */
[----:B------:R-:W-:-:S03]  /*b350*/  IADD3 R8, R8, 0x1, RZ ;  /* 0x0000000108087810 */ /* 0x000fc60007ffe0ff */
[----:B------:R-:W-:Y:S01]  /*b360*/  UIADD3 UR17, UR17, 0x24000, URZ ;  /* 0x0002400011117890 */ /* 0x000fe2000fffe03f */
[C---:B------:R-:W-:Y:S01]  /*b370*/  ISETP.NE.AND P4, PT, R2.reuse, 0x5, PT ;  /* 0x000000050200780c */ /* 0x040fe20003f85270 */
[----:B------:R-:W-:Y:S02]  /*b380*/  USHF.L.U32 UR18, UR18, 0x7, URZ ;  /* 0x0000000712127899 */ /* 0x000fe4000800063f */
[----:B------:R-:W-:Y:S01]  /*b390*/  UIADD3 UR16, UR16, 0x6000, URZ ;  /* 0x0000600010107890 */ /* 0x000fe2000fffe03f */
[----:B------:R-:W-:Y:S02]  /*b3a0*/  SEL R6, RZ, 0x1, P4 ;  /* 0x00000001ff067807 */ /* 0x000fe40002000000 */
[----:B------:R-:W-:Y:S02]  /*b3b0*/  SEL R2, R2, RZ, P4 ;  /* 0x000000ff02027207 */ /* 0x000fe40002000000 */
[----:B------:R-:W-:-:S04]  /*b3c0*/  LOP3.LUT R3, R3, R6, RZ, 0x3c, !PT ;  /* 0x0000000603037212 */ /* 0x000fc800078e3cff */
[----:B------:R1:W-:Y:S02]  /*b3d0*/  UTMALDG.4D [UR16], [UR6], desc[UR8] ;  /* 0x00000810060075b4 */ /* 0x0003e40008019000 */
[----:B-1----:R-:W-:Y:S01]  /*b3e0*/  NOP ;  /* 0x0000000000007918 */ /* 0x002fe20000000000 */
.L_x_87:
[----:B------:R-:W-:Y:S05]  /*b3f0*/  BSYNC B1 ;  /* 0x0000000000017941 */ /* 0x000fea0003800000 */
.L_x_86:
[C---:B------:R-:W-:Y:S01]  /*b400*/  ISETP.GT.AND P4, PT, R4.reuse, 0x4, PT ;  /* 0x000000040400780c */ /* 0x040fe20003f84270 */
[----:B------:R-:W-:-:S12]  /*b410*/  VIADD R4, R4, 0xfffffffe ;  /* 0xfffffffe04047836 */ /* 0x000fd80000000000 */
[----:B------:R-:W-:Y:S05]  /*b420*/  @P4 BRA `(.L_x_91) ;  /* 0xfffffff800844947 */ /* 0x000fea000383ffff */
[----:B------:R-:W-:Y:S05]  /*b430*/  BSYNC B0 ;  /* 0x0000000000007941 */ /* 0x000fea0003800000 */
.L_x_80:
[----:B------:R-:W-:Y:S05]  /*b440*/  EXIT ;  /* 0x000000000000794d */ /* 0x000fea0003800000 */
.L_x_15:
[----:B--2---:R-:W-:-:S04]  /*b450*/  MOV R3, UR7 ;  /* 0x0000000700037c02 */ /* 0x004fc80008000f00 */
[----:B------:R2:W3:Y:S03]  /*b460*/  SYNCS.PHASECHK.TRANS64.TRYWAIT P1, [R3+URZ+0x24050], R2 ;  /* 0x02405002030075a7 */ /* 0x0004e6000802017f */
[----:B---3--:R-:W-:Y:S05]  /*b470*/  @!P1 NANOSLEEP.SYNCS 0x989680 ;  /* 0x009896800000995d */ /* 0x008fea0003900000 */
[----:B------:R-:W3:Y:S02]  /*b480*/  @!P1 SYNCS.PHASECHK.TRANS64 P1, [R3+URZ+0x24050], R2 ;  /* 0x02405002030095a7 */ /* 0x000ee4000802007f */
[----:B---3--:R-:W-:Y:S05]  /*b490*/  @!P1 BRA `(.L_x_15) ;  /* 0xfffffffc00ec9947 */ /* 0x008fea000383ffff */
[----:B------:R-:W-:Y:S05]  /*b4a0*/  BRA `(.L_x_92) ;  /* 0xffffff5800287947 */ /* 0x000fea000383ffff */
.L_x_17:
[----:B--2---:R-:W-:-:S04]  /*b4b0*/  IMAD.U32 R3, RZ, RZ, UR36 ;  /* 0x00000024ff037e24 */ /* 0x004fc8000f8e00ff */
[----:B------:R2:W3:Y:S03]  /*b4c0*/  SYNCS.PHASECHK.TRANS64.TRYWAIT P1, [R3+URZ+0x24000], R8 ;  /* 0x02400008030075a7 */ /* 0x0004e6000802017f */
[----:B---3--:R-:W-:Y:S05]  /*b4d0*/  @!P1 NANOSLEEP.SYNCS 0x989680 ;  /* 0x009896800000995d */ /* 0x008fea0003900000 */
[----:B------:R-:W3:Y:S02]  /*b4e0*/  @!P1 SYNCS.PHASECHK.TRANS64 P1, [R3+URZ+0x24000], R8 ;  /* 0x02400008030095a7 */ /* 0x000ee4000802007f */
[----:B---3--:R-:W-:Y:S05]  /*b4f0*/  @!P1 BRA `(.L_x_17) ;  /* 0xfffffffc00ec9947 */ /* 0x008fea000383ffff */
[----:B------:R-:W-:Y:S05]  /*b500*/  BRA `(.L_x_93) ;  /* 0xffffff58002c7947 */ /* 0x000fea000383ffff */
.L_x_18:
[----:B--2---:R-:W-:-:S04]  /*b510*/  MOV R3, UR10 ;  /* 0x0000000a00037c02 */ /* 0x004fc80008000f00 */
[----:B------:R2:W3:Y:S03]  /*b520*/  SYNCS.PHASECHK.TRANS64.TRYWAIT P1, [R3+URZ], R2 ;  /* 0x00000002030075a7 */ /* 0x0004e6000802017f */
[----:B---3--:R-:W-:Y:S05]  /*b530*/  @!P1 NANOSLEEP.SYNCS 0x989680 ;  /* 0x009896800000995d */ /* 0x008fea0003900000 */
[----:B------:R-:W3:Y:S02]  /*b540*/  @!P1 SYNCS.PHASECHK.TRANS64 P1, [R3+URZ], R2 ;  /* 0x00000002030095a7 */ /* 0x000ee4000802007f */
[----:B---3--:R-:W-:Y:S05]  /*b550*/  @!P1 BRA `(.L_x_18) ;  /* 0xfffffffc00ec9947 */ /* 0x008fea000383ffff */
[----:B------:R-:W-:Y:S05]  /*b560*/  BRA `(.L_x_94) ;  /* 0xffffff5800307947 */ /* 0x000fea000383ffff */
.L_x_20:
[----:B-1----:R-:W-:-:S04]  /*b570*/  IMAD.U32 R9, RZ, RZ, UR36 ;  /* 0x00000024ff097e24 */ /* 0x002fc8000f8e00ff */
[----:B------:R1:W2:Y:S03]  /*b580*/  SYNCS.PHASECHK.TRANS64.TRYWAIT P1, [R9+URZ+0x24008], R8 ;  /* 0x02400808090075a7 */ /* 0x0002a6000802017f */
[----:B--2---:R-:W-:Y:S05]  /*b590*/  @!P1 NANOSLEEP.SYNCS 0x989680 ;  /* 0x009896800000995d */ /* 0x004fea0003900000 */
[----:B------:R-:W2:Y:S02]  /*b5a0*/  @!P1 SYNCS.PHASECHK.TRANS64 P1, [R9+URZ+0x24008], R8 ;  /* 0x02400808090095a7 */ /* 0x000ea4000802007f */
[----:B--2---:R-:W-:Y:S05]  /*b5b0*/  @!P1 BRA `(.L_x_20) ;  /* 0xfffffffc00ec9947 */ /* 0x004fea000383ffff */
[----:B------:R-:W-:Y:S05]  /*b5c0*/  BRA `(.L_x_95) ;  /* 0xffffff8c002c7947 */ /* 0x000fea000383ffff */
.L_x_25:
[----:B-1----:R-:W-:-:S04]  /*b5d0*/  MOV R4, UR7 ;  /* 0x0000000700047c02 */ /* 0x002fc80008000f00 */
[----:B------:R1:W2:Y:S03]  /*b5e0*/  SYNCS.PHASECHK.TRANS64.TRYWAIT P2, [R4+URZ+0x24000], R3 ;  /* 0x02400003040075a7 */ /* 0x0002a6000804017f */
[----:B--2---:R-:W-:Y:S05]  /*b5f0*/  @!P2 NANOSLEEP.SYNCS 0x989680 ;  /* 0x009896800000a95d */ /* 0x004fea0003900000 */
[----:B------:R-:W2:Y:S02]  /*b600*/  @!P2 SYNCS.PHASECHK.TRANS64 P2, [R4+URZ+0x24000], R3 ;  /* 0x024000030400a5a7 */ /* 0x000ea4000804007f */
[----:B--2---:R-:W-:Y:S05]  /*b610*/  @!P2 BRA `(.L_x_25) ;  /* 0xfffffffc00eca947 */ /* 0x004fea000383ffff */
[----:B------:R-:W-:Y:S05]  /*b620*/  BRA `(.L_x_96) ;  /* 0xffffff8c00d87947 */ /* 0x000fea000383ffff */
.L_x_29:
[----:B-1----:R-:W-:-:S04]  /*b630*/  IMAD.U32 R10, RZ, RZ, UR5 ;  /* 0x00000005ff0a7e24 */ /* 0x002fc8000f8e00ff */
[----:B------:R1:W2:Y:S03]  /*b640*/  SYNCS.PHASECHK.TRANS64.TRYWAIT P2, [R10+URZ+0x24000], R133 ;  /* 0x024000850a0075a7 */ /* 0x0002a6000804017f */
[----:B--2---:R-:W-:Y:S05]  /*b650*/  @!P2 NANOSLEEP.SYNCS 0x989680 ;  /* 0x009896800000a95d */ /* 0x004fea0003900000 */
[----:B------:R-:W2:Y:S02]  /*b660*/  @!P2 SYNCS.PHASECHK.TRANS64 P2, [R10+URZ+0x24000], R133 ;  /* 0x024000850a00a5a7 */ /* 0x000ea4000804007f */
[----:B--2---:R-:W-:Y:S05]  /*b670*/  @!P2 BRA `(.L_x_29) ;  /* 0xfffffffc00eca947 */ /* 0x004fea000383ffff */
[----:B------:R-:W-:Y:S05]  /*b680*/  BRA `(.L_x_28) ;  /* 0xffffffc400347947 */ /* 0x000fea000383ffff */
.L_x_45:
[----:B-1----:R-:W-:-:S04]  /*b690*/  MOV R3, UR4 ;  /* 0x0000000400037c02 */ /* 0x002fc80008000f00 */
[----:B------:R1:W2:Y:S03]  /*b6a0*/  SYNCS.PHASECHK.TRANS64.TRYWAIT P0, [R3+URZ+0x24098], R0 ;  /* 0x02409800030075a7 */ /* 0x0002a6000800017f */
[----:B--2---:R-:W-:Y:S05]  /*b6b0*/  @!P0 NANOSLEEP.SYNCS 0x989680 ;  /* 0x009896800000895d */ /* 0x004fea0003900000 */
[----:B------:R-:W2:Y:S02]  /*b6c0*/  @!P0 SYNCS.PHASECHK.TRANS64 P0, [R3+URZ+0x24098], R0 ;  /* 0x02409800030085a7 */ /* 0x000ea4000800007f */
[----:B--2---:R-:W-:Y:S05]  /*b6d0*/  @!P0 BRA `(.L_x_45) ;  /* 0xfffffffc00ec8947 */ /* 0x004fea000383ffff */
[----:B------:R-:W-:Y:S05]  /*b6e0*/  BRA `(.L_x_97) ;  /* 0xffffffcc00e07947 */ /* 0x000fea000383ffff */
.L_x_62:
[----:B--2---:R2:W4:Y:S02]  /*b6f0*/  SYNCS.PHASECHK.TRANS64.TRYWAIT P0, [R4+URZ+0x24060], R3 ;  /* 0x02406003040075a7 */ /* 0x004524000800017f */
[----:B----4-:R-:W-:Y:S05]  /*b700*/  @!P0 NANOSLEEP.SYNCS 0x989680 ;  /* 0x009896800000895d */ /* 0x010fea0003900000 */
[----:B------:R-:W4:Y:S02]  /*b710*/  @!P0 SYNCS.PHASECHK.TRANS64 P0, [R4+URZ+0x24060], R3 ;  /* 0x02406003040085a7 */ /* 0x000f24000800007f */
[----:B----4-:R-:W-:Y:S05]  /*b720*/  @!P0 BRA `(.L_x_62) ;  /* 0xfffffffc00f08947 */ /* 0x010fea000383ffff */
[----:B------:R-:W-:Y:S05]  /*b730*/  BRA `(.L_x_98) ;  /* 0xffffffe800b47947 */ /* 0x000fea000383ffff */
.L_x_67:
[----:B-1----:R1:W2:Y:S02]  /*b740*/  SYNCS.PHASECHK.TRANS64.TRYWAIT P0, [R5+URZ+0x24028], R2 ;  /* 0x02402802050075a7 */ /* 0x0022a4000800017f */
[----:B--2---:R-:W-:Y:S05]  /*b750*/  @!P0 NANOSLEEP.SYNCS 0x989680 ;  /* 0x009896800000895d */ /* 0x004fea0003900000 */
[----:B------:R-:W2:Y:S02]  /*b760*/  @!P0 SYNCS.PHASECHK.TRANS64 P0, [R5+URZ+0x24028], R2 ;  /* 0x02402802050085a7 */ /* 0x000ea4000800007f */
[----:B--2---:R-:W-:Y:S05]  /*b770*/  @!P0 BRA `(.L_x_67) ;  /* 0xfffffffc00f08947 */ /* 0x004fea000383ffff */
[----:B------:R-:W-:Y:S05]  /*b780*/  BRA `(.L_x_99) ;  /* 0xffffffec00687947 */ /* 0x000fea000383ffff */
.L_x_72:
[----:B-1----:R1:W2:Y:S02]  /*b790*/  SYNCS.PHASECHK.TRANS64.TRYWAIT P0, [R5+URZ+0x24060], R6 ;  /* 0x02406006050075a7 */ /* 0x0022a4000800017f */
[----:B--2---:R-:W-:Y:S05]  /*b7a0*/  @!P0 NANOSLEEP.SYNCS 0x989680 ;  /* 0x009896800000895d */ /* 0x004fea0003900000 */
[----:B------:R-:W2:Y:S02]  /*b7b0*/  @!P0 SYNCS.PHASECHK.TRANS64 P0, [R5+URZ+0x24060], R6 ;  /* 0x02406006050085a7 */ /* 0x000ea4000800007f */
[----:B--2---:R-:W-:Y:S05]  /*b7c0*/  @!P0 BRA `(.L_x_72) ;  /* 0xfffffffc00f08947 */ /* 0x004fea000383ffff */
[----:B------:R-:W-:Y:S05]  /*b7d0*/  BRA `(.L_x_100) ;  /* 0xfffffff0001c7947 */ /* 0x000fea000383ffff */
.L_x_77:
[----:B-1----:R1:W2:Y:S02]  /*b7e0*/  SYNCS.PHASECHK.TRANS64.TRYWAIT P0, [R4+URZ+0x24028], R7 ;  /* 0x02402807040075a7 */ /* 0x0022a4000800017f */
[----:B--2---:R-:W-:Y:S05]  /*b7f0*/  @!P0 NANOSLEEP.SYNCS 0x989680 ;  /* 0x009896800000895d */ /* 0x004fea0003900000 */
[----:B------:R-:W2:Y:S02]  /*b800*/  @!P0 SYNCS.PHASECHK.TRANS64 P0, [R4+URZ+0x24028], R7 ;  /* 0x02402807040085a7 */ /* 0x000ea4000800007f */
[----:B--2---:R-:W-:Y:S05]  /*b810*/  @!P0 BRA `(.L_x_77) ;  /* 0xfffffffc00f08947 */ /* 0x004fea000383ffff */
[----:B------:R-:W-:Y:S05]  /*b820*/  BRA `(.L_x_101) ;  /* 0xfffffff000dc7947 */ /* 0x000fea000383ffff */
.L_x_83:
[----:B-1----:R1:W2:Y:S02]  /*b830*/  SYNCS.PHASECHK.TRANS64.TRYWAIT P4, [R6+URZ+0x24028], R5 ;  /* 0x02402805060075a7 */ /* 0x0022a4000808017f */
[----:B--2---:R-:W-:Y:S05]  /*b840*/  @!P4 NANOSLEEP.SYNCS 0x989680 ;  /* 0x009896800000c95d */ /* 0x004fea0003900000 */
[----:B------:R-:W2:Y:S02]  /*b850*/  @!P4 SYNCS.PHASECHK.TRANS64 P4, [R6+URZ+0x24028], R5 ;  /* 0x024028050600c5a7 */ /* 0x000ea4000808007f */
[----:B--2---:R-:W-:Y:S05]  /*b860*/  @!P4 BRA `(.L_x_83) ;  /* 0xfffffffc00f0c947 */ /* 0x004fea000383ffff */
[----:B------:R-:W-:Y:S05]  /*b870*/  BRA `(.L_x_102) ;  /* 0xfffffff400947947 */ /* 0x000fea000383ffff */
.L_x_88:
[----:B-1----:R1:W2:Y:S02]  /*b880*/  SYNCS.PHASECHK.TRANS64.TRYWAIT P4, [R6+URZ+0x24028], R7 ;  /* 0x02402807060075a7 */ /* 0x0022a4000808017f */
[----:B--2---:R-:W-:Y:S05]  /*b890*/  @!P4 NANOSLEEP.SYNCS 0x989680 ;  /* 0x009896800000c95d */ /* 0x004fea0003900000 */
[----:B------:R-:W2:Y:S02]  /*b8a0*/  @!P4 SYNCS.PHASECHK.TRANS64 P4, [R6+URZ+0x24028], R7 ;  /* 0x024028070600c5a7 */ /* 0x000ea4000808007f */
[----:B--2---:R-:W-:Y:S05]  /*b8b0*/  @!P4 BRA `(.L_x_88) ;  /* 0xfffffffc00f0c947 */ /* 0x004fea000383ffff */
[----:B------:R-:W-:Y:S05]  /*b8c0*/  BRA `(.L_x_103) ;  /* 0xfffffff800547947 */ /* 0x000fea000383ffff */
        .weak           $__internal_0_$__cuda_sm20_rcp_rn_f32_slowpath
        .type           $__internal_0_$__cuda_sm20_rcp_rn_f32_slowpath,@function
        .size           $__internal_0_$__cuda_sm20_rcp_rn_f32_slowpath,(.L_x_109 - $__internal_0_$__cuda_sm20_rcp_rn_f32_slowpath)
$__internal_0_$__cuda_sm20_rcp_rn_f32_slowpath:
[----:B------:R-:W-:Y:S01]  /*b8d0*/  IMAD.SHL.U32 R0, R2, 0x2, RZ ;  /* 0x0000000202007824 */ /* 0x000fe200078e00ff */
[----:B------:R-:W-:Y:S04]  /*b8e0*/  BSSY B2, `(.L_x_104) ;  /* 0x0000030000027945 */ /* 0x000fe80003800000 */
[----:B------:R-:W-:-:S04]  /*b8f0*/  SHF.R.U32.HI R16, RZ, 0x18, R0 ;  /* 0x00000018ff107819 */ /* 0x000fc80000011600 */
[----:B------:R-:W-:-:S13]  /*b900*/  ISETP.NE.U32.AND P0, PT, R16, RZ, PT ;  /* 0x000000ff1000720c */ /* 0x000fda0003f05070 */
[----:B------:R-:W-:Y:S05]  /*b910*/  @P0 BRA `(.L_x_105) ;  /* 0x0000000000280947 */ /* 0x000fea0003800000 */
[----:B------:R-:W-:-:S04]  /*b920*/  SHF.L.U32 R0, R2, 0x1, RZ ;  /* 0x0000000102007819 */ /* 0x000fc800000006ff */
[----:B------:R-:W-:-:S13]  /*b930*/  ISETP.NE.AND P0, PT, R0, RZ, PT ;  /* 0x000000ff0000720c */ /* 0x000fda0003f05270 */
[----:B------:R-:W-:Y:S01]  /*b940*/  @P0 FFMA R7, R2, 1.84467440737095516160e+19, RZ ;  /* 0x5f80000002070823 */ /* 0x000fe200000000ff */
[----:B------:R-:W-:Y:S08]  /*b950*/  @!P0 MUFU.RCP R6, R2 ;  /* 0x0000000200068308 */ /* 0x000ff00000001000 */
[----:B------:R-:W1:Y:S02]  /*b960*/  @P0 MUFU.RCP R0, R7 ;  /* 0x0000000700000308 */ /* 0x000e640000001000 */
[----:B-1----:R-:W-:-:S04]  /*b970*/  @P0 FFMA R10, R7, R0, -1 ;  /* 0xbf800000070a0423 */ /* 0x002fc80000000000 */
[----:B------:R-:W-:-:S04]  /*b980*/  @P0 FADD.FTZ R13, -R10, -RZ ;  /* 0x800000ff0a0d0221 */ /* 0x000fc80000010100 */
[----:B------:R-:W-:-:S04]  /*b990*/  @P0 FFMA R0, R0, R13, R0 ;  /* 0x0000000d00000223 */ /* 0x000fc80000000000 */
[----:B------:R-:W-:Y:S01]  /*b9a0*/  @P0 FFMA R6, R0, 1.84467440737095516160e+19, RZ ;  /* 0x5f80000000060823 */ /* 0x000fe200000000ff */
[----:B------:R-:W-:Y:S06]  /*b9b0*/  BRA `(.L_x_106) ;  /* 0x0000000000887947 */ /* 0x000fec0003800000 */
.L_x_105:
[----:B------:R-:W-:-:S05]  /*b9c0*/  VIADD R18, R16, 0xffffff03 ;  /* 0xffffff0310127836 */ /* 0x000fca0000000000 */
[----:B------:R-:W-:-:S13]  /*b9d0*/  ISETP.GT.U32.AND P0, PT, R18, 0x1, PT ;  /* 0x000000011200780c */ /* 0x000fda0003f04070 */
[----:B------:R-:W-:Y:S05]  /*b9e0*/  @P0 BRA `(.L_x_107) ;  /* 0x0000000000780947 */ /* 0x000fea0003800000 */
[----:B------:R-:W-:Y:S02]  /*b9f0*/  LOP3.LUT R0, R2, 0x7fffff, RZ, 0xc0, !PT ;  /* 0x007fffff02007812 */ /* 0x000fe400078ec0ff */
[----:B------:R-:W-:Y:S02]  /*ba00*/  MOV R13, 0x3 ;  /* 0x00000003000d7802 */ /* 0x000fe40000000f00 */
[----:B------:R-:W-:Y:S02]  /*ba10*/  LOP3.LUT R0, R0, 0x3f800000, RZ, 0xfc, !PT ;  /* 0x3f80000000007812 */ /* 0x000fe400078efcff */
[----:B------:R-:W-:Y:S02]  /*ba20*/  SHF.L.U32 R13, R13, R18, RZ ;  /* 0x000000120d0d7219 */ /* 0x000fe400000006ff */
[----:B------:R-:W1:Y:S02]  /*ba30*/  MUFU.RCP R7, R0 ;  /* 0x0000000000077308 */ /* 0x000e640000001000 */
[----:B-1----:R-:W-:-:S04]  /*ba40*/  FFMA R6, R0, R7, -1 ;  /* 0xbf80000000067423 */ /* 0x002fc80000000007 */
[----:B------:R-:W-:-:S04]  /*ba50*/  FADD.FTZ R6, -R6, -RZ ;  /* 0x800000ff06067221 */ /* 0x000fc80000010100 */
[CCC-:B------:R-:W-:Y:S01]  /*ba60*/  FFMA.RM R10, R7.reuse, R6.reuse, R7.reuse ;  /* 0x00000006070a7223 */ /* 0x1c0fe20000004007 */
[----:B------:R-:W-:-:S04]  /*ba70*/  FFMA.RP R7, R7, R6, R7 ;  /* 0x0000000607077223 */ /* 0x000fc80000008007 */
[C---:B------:R-:W-:Y:S02]  /*ba80*/  LOP3.LUT R6, R10.reuse, 0x7fffff, RZ, 0xc0, !PT ;  /* 0x007fffff0a067812 */ /* 0x040fe400078ec0ff */
[----:B------:R-:W-:Y:S02]  /*ba90*/  FSETP.NEU.FTZ.AND P0, PT, R10, R7, PT ;  /* 0x000000070a00720b */ /* 0x000fe40003f1d000 */
[----:B------:R-:W-:Y:S02]  /*baa0*/  LOP3.LUT R6, R6, 0x800000, RZ, 0xfc, !PT ;  /* 0x0080000006067812 */ /* 0x000fe400078efcff */
[----:B------:R-:W-:Y:S02]  /*bab0*/  SEL R7, RZ, 0xffffffff, !P0 ;  /* 0xffffffffff077807 */ /* 0x000fe40004000000 */
[----:B------:R-:W-:-:S03]  /*bac0*/  LOP3.LUT R13, R13, R6, RZ, 0xc0, !PT ;  /* 0x000000060d0d7212 */ /* 0x000fc600078ec0ff */
[----:B------:R-:W-:Y:S01]  /*bad0*/  IMAD.MOV R7, RZ, RZ, -R7 ;  /* 0x000000ffff077224 */ /* 0x000fe200078e0a07 */
[----:B------:R-:W-:-:S04]  /*bae0*/  SHF.R.U32.HI R13, RZ, R18, R13 ;  /* 0x00000012ff0d7219 */ /* 0x000fc8000001160d */
[--C-:B------:R-:W-:Y:S01]  /*baf0*/  LOP3.LUT P1, RZ, R7, R18, R6.reuse, 0xf8, !PT ;  /* 0x0000001207ff7212 */ /* 0x100fe2000782f806 */
[----:B------:R-:W-:Y:S01]  /*bb00*/  VIADD R7, R16, 0xffffff04 ;  /* 0xffffff0410077836 */ /* 0x000fe20000000000 */
[C---:B------:R-:W-:Y:S02]  /*bb10*/  LOP3.LUT P0, RZ, R13.reuse, 0x1, RZ, 0xc0, !PT ;  /* 0x000000010dff7812 */ /* 0x040fe4000780c0ff */
[----:B------:R-:W-:Y:S02]  /*bb20*/  LOP3.LUT P2, RZ, R13, 0x2, RZ, 0xc0, !PT ;  /* 0x000000020dff7812 */ /* 0x000fe4000784c0ff */
[----:B------:R-:W-:Y:S02]  /*bb30*/  SHF.R.U32.HI R7, RZ, R7, R6 ;  /* 0x00000007ff077219 */ /* 0x000fe40000011606 */
[----:B------:R-:W-:Y:S02]  /*bb40*/  PLOP3.LUT P0, PT, P0, P1, P2, 0xe0, 0x0 ;  /* 0x000000000000781c */ /* 0x000fe40000703c20 */
[----:B------:R-:W-:-:S02]  /*bb50*/  LOP3.LUT P1, RZ, R2, 0x7fffff, RZ, 0xc0, !PT ;  /* 0x007fffff02ff7812 */ /* 0x000fc4000782c0ff */
[----:B------:R-:W-:-:S04]  /*bb60*/  SEL R0, RZ, 0x1, !P0 ;  /* 0x00000001ff007807 */ /* 0x000fc80004000000 */
[----:B------:R-:W-:-:S04]  /*bb70*/  IADD3 R0, -R0, RZ, RZ ;  /* 0x000000ff00007210 */ /* 0x000fc80007ffe1ff */
[----:B------:R-:W-:-:S13]  /*bb80*/  ISETP.GE.AND P0, PT, R0, RZ, PT ;  /* 0x000000ff0000720c */ /* 0x000fda0003f06270 */
[----:B------:R-:W-:-:S05]  /*bb90*/  @!P0 IADD3 R7, R7, 0x1, RZ ;  /* 0x0000000107078810 */ /* 0x000fca0007ffe0ff */
[----:B------:R-:W-:-:S05]  /*bba0*/  @!P1 IMAD.SHL.U32 R7, R7, 0x2, RZ ;  /* 0x0000000207079824 */ /* 0x000fca00078e00ff */
[----:B------:R-:W-:Y:S01]  /*bbb0*/  LOP3.LUT R6, R7, 0x80000000, R2, 0xf8, !PT ;  /* 0x8000000007067812 */ /* 0x000fe200078ef802 */
[----:B------:R-:W-:Y:S06]  /*bbc0*/  BRA `(.L_x_106) ;  /* 0x0000000000047947 */ /* 0x000fec0003800000 */
.L_x_107:
[----:B------:R1:W2:Y:S02]  /*bbd0*/  MUFU.RCP R6, R2 ;  /* 0x0000000200067308 */ /* 0x0002a40000001000 */
.L_x_106:
[----:B------:R-:W-:Y:S05]  /*bbe0*/  BSYNC B2 ;  /* 0x0000000000027941 */ /* 0x000fea0003800000 */
.L_x_104:
[----:B--2---:R-:W-:Y:S01]  /*bbf0*/  MOV R10, R6 ;  /* 0x00000006000a7202 */ /* 0x004fe20000000f00 */
[----:B------:R-:W-:Y:S01]  /*bc00*/  IMAD.MOV.U32 R6, RZ, RZ, R12 ;  /* 0x000000ffff067224 */ /* 0x000fe200078e000c */
[----:B------:R-:W-:-:S04]  /*bc10*/  MOV R7, 0x0 ;  /* 0x0000000000077802 */ /* 0x000fc80000000f00 */
[----:B-1----:R-:W-:Y:S05]  /*bc20*/  RET.REL.NODEC R6 `(_ZN7cutlass13device_kernelINS_4fmha6kernel28FmhaKernelTmaWarpSpecializedINS1_10collective30FmhaMainloopTmaWarpSpecializedINS_12float_e4m3_tEffN4cute5tupleIJNS7_1CILi128EEESA_NS9_ILi192EEEEEENS8_IJiNS9_ILi1EEENS8_IJiiEEEEEESF_NS8_IJSD_iSE_EEENS4_13DefaultFusionEJEEENS4_15FmhaFwdEpilogueIS6_fNS8_IJNS9_ILi64EEESB_SA_EEEEENS2_23IndividualTileSchedulerEJEEEEEvNT_6ParamsE) ;  /* 0xffffff4006f47950 */ /* 0x002fea0003c3ffff */
.L_x_108:
[----:B------:R-:W-:-:S00]  /*bc30*/  BRA `(.L_x_108) ;  /* 0xfffffffc00fc7947 */ /* 0x000fc0000383ffff */
[----:B------:R-:W-:-:S00]  /*bc40*/  NOP ;  /* 0x0000000000007918 */ /* 0x000fc00000000000 */
        /* <DEDUP_REMOVED lines=11> */
.L_x_109:


//--------------------- .nv.global.init           --------------------------
	.section	.nv.global.init,"aw",@progbits
.nv.global.init:
	.type		$str$24,@object
	.size		$str$24,($str$25 - $str$24)
$str$24:
        /*0000*/ 	.byte	0x28, 0x61, 0x64, 0x64, 0x72, 0x65, 0x73, 0x73, 0x20, 0x26, 0x20, 0x6d, 0x61, 0x73, 0x6b, 0x29
        /*0010*/ 	.byte	0x20, 0x3d, 0x3d, 0x20, 0x30, 0x00
	.type		$str$25,@object
	.size		$str$25,(__unnamed_1 - $str$25)
$str$25:
        /*0016*/ 	.byte	0x2f, 0x74, 0x6d, 0x70, 0x2f, 0x63, 0x75, 0x74, 0x6c, 0x61, 0x73, 0x73, 0x5f, 0x73, 0x77, 0x65
        /*0026*/ 	.byte	0x65, 0x70, 0x5f, 0x73, 0x72, 0x63, 0x2f, 0x69, 0x6e, 0x63, 0x6c, 0x75, 0x64, 0x65, 0x2f, 0x63
        /*0036*/ 	.byte	0x75, 0x74, 0x65, 0x2f, 0x70, 0x6f, 0x69, 0x6e, 0x74, 0x65, 0x72, 0x5f, 0x66, 0x6c, 0x61, 0x67
        /*0046*/ 	.byte	0x67, 0x65, 0x64, 0x2e, 0x68, 0x70, 0x70, 0x00
	.type		__unnamed_1,@object
	.size		__unnamed_1,(__unnamed_2 - __unnamed_1)
__unnamed_1:
        /*004e*/ 	.byte	0x61, 0x75, 0x74, 0x6f, 0x20, 0x63, 0x75, 0x74, 0x65, 0x3a, 0x3a, 0x61, 0x73, 0x5f, 0x70, 0x6f
        /* <DEDUP_REMOVED lines=27> */
        /*020e*/ 	.byte	0x43, 0x3c, 0x34, 0x30, 0x39, 0x36, 0x3e, 0x3e, 0x3e, 0x3e, 0x3e, 0x5d, 0x00
	.type		__unnamed_2,@object
	.size		__unnamed_2,(.L_1 - __unnamed_2)
__unnamed_2:
        /* <DEDUP_REMOVED lines=29> */
.L_1:


//--------------------- .nv.shared._ZN7cutlass13device_kernelINS_4fmha6kernel28FmhaKernelTmaWarpSpecializedINS1_10collective30FmhaMainloopTmaWarpSpecializedINS_12float_e4m3_tEffN4cute5tupleIJNS7_1CILi128EEESA_NS9_ILi192EEEEEENS8_IJiNS9_ILi1EEENS8_IJiiEEEEEESF_NS8_IJSD_iSE_EEENS4_13DefaultFusionEJEEENS4_15FmhaFwdEpilogueIS6_fNS8_IJNS9_ILi64EEESB_SA_EEEEENS2_23IndividualTileSchedulerEJEEEEEvNT_6ParamsE --------------------------
	.section	.nv.shared._ZN7cutlass13device_kernelINS_4fmha6kernel28FmhaKernelTmaWarpSpecializedINS1_10collective30FmhaMainloopTmaWarpSpecializedINS_12float_e4m3_tEffN4cute5tupleIJNS7_1CILi128EEESA_NS9_ILi192EEEEEENS8_IJiNS9_ILi1EEENS8_IJiiEEEEEESF_NS8_IJSD_iSE_EEENS4_13DefaultFusionEJEEENS4_15FmhaFwdEpilogueIS6_fNS8_IJNS9_ILi64EEESB_SA_EEEEENS2_23IndividualTileSchedulerEJEEEEEvNT_6ParamsE,"aw",@nobits
	.sectionflags	@""
	.align	16
	.zero		1024


//--------------------- .nv.shared.reserved.0     --------------------------
	.section	.nv.shared.reserved.0,"aw",@nobits
	.weak		__nv_reservedSMEM_offset_0_alias
	.size		__nv_reservedSMEM_offset_0_alias, 0, 0
	.other		__nv_reservedSMEM_offset_0_alias,@"STO_CUDA_RESERVED_SHARED STV_DEFAULT"
__nv_reservedSMEM_offset_0_alias:
	.zero		0


//--------------------- .nv.global                --------------------------
	.section	.nv.global,"aw",@nobits
.nv.global:
	.type		_ZN39_INTERNAL_371a6a88_4_k_cu_fa58b56a_27114cute1_E,@object
	.size		_ZN39_INTERNAL_371a6a88_4_k_cu_fa58b56a_27114cute1_E,(_ZN39_INTERNAL_371a6a88_4_k_cu_fa58b56a_27114cuda3std3__45__cpo6cbeginE - _ZN39_INTERNAL_371a6a88_4_k_cu_fa58b56a_27114cute1_E)
_ZN39_INTERNAL_371a6a88_4_k_cu_fa58b56a_27114cute1_E:
	.zero		1
	.type		_ZN39_INTERNAL_371a6a88_4_k_cu_fa58b56a_27114cuda3std3__45__cpo6cbeginE,@object
	.size		_ZN39_INTERNAL_371a6a88_4_k_cu_fa58b56a_27114cuda3std3__45__cpo6cbeginE,(_ZN39_INTERNAL_371a6a88_4_k_cu_fa58b56a_27114cuda3std3__48in_placeE - _ZN39_INTERNAL_371a6a88_4_k_cu_fa58b56a_27114cuda3std3__45__cpo6cbeginE)
_ZN39_INTERNAL_371a6a88_4_k_cu_fa58b56a_27114cuda3std3__45__cpo6cbeginE:
	.zero		1
	.type		_ZN39_INTERNAL_371a6a88_4_k_cu_fa58b56a_27114cuda3std3__48in_placeE,@object
	.size		_ZN39_INTERNAL_371a6a88_4_k_cu_fa58b56a_27114cuda3std3__48in_placeE,(_ZN39_INTERNAL_371a6a88_4_k_cu_fa58b56a_27114cuda3std6ranges3__45__cpo9iter_moveE - _ZN39_INTERNAL_371a6a88_4_k_cu_fa58b56a_27114cuda3std3__48in_placeE)
_ZN39_INTERNAL_371a6a88_4_k_cu_fa58b56a_27114cuda3std3__48in_placeE:
	.zero		1
	.type		_ZN39_INTERNAL_371a6a88_4_k_cu_fa58b56a_27114cuda3std6ranges3__45__cpo9iter_moveE,@object
	.size		_ZN39_INTERNAL_371a6a88_4_k_cu_fa58b56a_27114cuda3std6ranges3__45__cpo9iter_moveE,(_ZN39_INTERNAL_371a6a88_4_k_cu_fa58b56a_27114cuda3std3__45__cpo5beginE - _ZN39_INTERNAL_371a6a88_4_k_cu_fa58b56a_27114cuda3std6ranges3__45__cpo9iter_moveE)
_ZN39_INTERNAL_371a6a88_4_k_cu_fa58b56a_27114cuda3std6ranges3__45__cpo9iter_moveE:
	.zero		1
	.type		_ZN39_INTERNAL_371a6a88_4_k_cu_fa58b56a_27114cuda3std3__45__cpo5beginE,@object
	.size		_ZN39_INTERNAL_371a6a88_4_k_cu_fa58b56a_27114cuda3std3__45__cpo5beginE,(_ZN39_INTERNAL_371a6a88_4_k_cu_fa58b56a_27114cuda3std3__441_GLOBAL__N__371a6a88_4_k_cu_fa58b56a_27116ignoreE - _ZN39_INTERNAL_371a6a88_4_k_cu_fa58b56a_27114cuda3std3__45__cpo5beginE)
_ZN39_INTERNAL_371a6a88_4_k_cu_fa58b56a_27114cuda3std3__45__cpo5beginE:
	.zero		1
	.type		_ZN39_INTERNAL_371a6a88_4_k_cu_fa58b56a_27114cuda3std3__441_GLOBAL__N__371a6a88_4_k_cu_fa58b56a_27116ignoreE,@object
	.size		_ZN39_INTERNAL_371a6a88_4_k_cu_fa58b56a_27114cuda3std3__441_GLOBAL__N__371a6a88_4_k_cu_fa58b56a_27116ignoreE,(_ZN39_INTERNAL_371a6a88_4_k_cu_fa58b56a_27114cute7productE - _ZN39_INTERNAL_371a6a88_4_k_cu_fa58b56a_27114cuda3std3__441_GLOBAL__N__371a6a88_4_k_cu_fa58b56a_27116ignoreE)
_ZN39_INTERNAL_371a6a88_4_k_cu_fa58b56a_27114cuda3std3__441_GLOBAL__N__371a6a88_4_k_cu_fa58b56a_27116ignoreE:
	.zero		1
	.type		_ZN39_INTERNAL_371a6a88_4_k_cu_fa58b56a_27114cute7productE,@object
	.size		_ZN39_INTERNAL_371a6a88_4_k_cu_fa58b56a_27114cute7productE,(_ZN39_INTERNAL_371a6a88_4_k_cu_fa58b56a_27114cuda3std3__45__cpo3endE - _ZN39_INTERNAL_371a6a88_4_k_cu_fa58b56a_27114cute7productE)
_ZN39_INTERNAL_371a6a88_4_k_cu_fa58b56a_27114cute7productE:
	.zero		1
	.type		_ZN39_INTERNAL_371a6a88_4_k_cu_fa58b56a_27114cuda3std3__45__cpo3endE,@object
	.size		_ZN39_INTERNAL_371a6a88_4_k_cu_fa58b56a_27114cuda3std3__45__cpo3endE,(_ZN39_INTERNAL_371a6a88_4_k_cu_fa58b56a_27114cuda3std3__419piecewise_constructE - _ZN39_INTERNAL_371a6a88_4_k_cu_fa58b56a_27114cuda3std3__45__cpo3endE)
_ZN39_INTERNAL_371a6a88_4_k_cu_fa58b56a_27114cuda3std3__45__cpo3endE:
	.zero		1
	.type		_ZN39_INTERNAL_371a6a88_4_k_cu_fa58b56a_27114cuda3std3__419piecewise_constructE,@object
	.size		_ZN39_INTERNAL_371a6a88_4_k_cu_fa58b56a_27114cuda3std3__419piecewise_constructE,(_ZN39_INTERNAL_371a6a88_4_k_cu_fa58b56a_27114cuda3std3__45__cpo4cendE - _ZN39_INTERNAL_371a6a88_4_k_cu_fa58b56a_27114cuda3std3__419piecewise_constructE)
_ZN39_INTERNAL_371a6a88_4_k_cu_fa58b56a_27114cuda3std3__419piecewise_constructE:
	.zero		1
	.type		_ZN39_INTERNAL_371a6a88_4_k_cu_fa58b56a_27114cuda3std3__45__cpo4cendE,@object
	.size		_ZN39_INTERNAL_371a6a88_4_k_cu_fa58b56a_27114cuda3std3__45__cpo4cendE,(_ZN39_INTERNAL_371a6a88_4_k_cu_fa58b56a_27114cuda3std6ranges3__45__cpo4swapE - _ZN39_INTERNAL_371a6a88_4_k_cu_fa58b56a_27114cuda3std3__45__cpo4cendE)
_ZN39_INTERNAL_371a6a88_4_k_cu_fa58b56a_27114cuda3std3__45__cpo4cendE:
	.zero		1
	.type		_ZN39_INTERNAL_371a6a88_4_k_cu_fa58b56a_27114cuda3std6ranges3__45__cpo4swapE,@object
	.size		_ZN39_INTERNAL_371a6a88_4_k_cu_fa58b56a_27114cuda3std6ranges3__45__cpo4swapE,(.L_9 - _ZN39_INTERNAL_371a6a88_4_k_cu_fa58b56a_27114cuda3std6ranges3__45__cpo4swapE)
_ZN39_INTERNAL_371a6a88_4_k_cu_fa58b56a_27114cuda3std6ranges3__45__cpo4swapE:
	.zero		1
.L_9:


//--------------------- .nv.constant0._ZN7cutlass13device_kernelINS_4fmha6kernel28FmhaKernelTmaWarpSpecializedINS1_10collective30FmhaMainloopTmaWarpSpecializedINS_12float_e4m3_tEffN4cute5tupleIJNS7_1CILi128EEESA_NS9_ILi192EEEEEENS8_IJiNS9_ILi1EEENS8_IJiiEEEEEESF_NS8_IJSD_iSE_EEENS4_13DefaultFusionEJEEENS4_15FmhaFwdEpilogueIS6_fNS8_IJNS9_ILi64EEESB_SA_EEEEENS2_23IndividualTileSchedulerEJEEEEEvNT_6ParamsE --------------------------
	.section	.nv.constant0._ZN7cutlass13device_kernelINS_4fmha6kernel28FmhaKernelTmaWarpSpecializedINS1_10collective30FmhaMainloopTmaWarpSpecializedINS_12float_e4m3_tEffN4cute5tupleIJNS7_1CILi128EEESA_NS9_ILi192EEEEEENS8_IJiNS9_ILi1EEENS8_IJiiEEEEEESF_NS8_IJSD_iSE_EEENS4_13DefaultFusionEJEEENS4_15FmhaFwdEpilogueIS6_fNS8_IJNS9_ILi64EEESB_SA_EEEEENS2_23IndividualTileSchedulerEJEEEEEvNT_6ParamsE,"a",@progbits
	.sectionflags	@""
	.align	4
.nv.constant0._ZN7cutlass13device_kernelINS_4fmha6kernel28FmhaKernelTmaWarpSpecializedINS1_10collective30FmhaMainloopTmaWarpSpecializedINS_12float_e4m3_tEffN4cute5tupleIJNS7_1CILi128EEESA_NS9_ILi192EEEEEENS8_IJiNS9_ILi1EEENS8_IJiiEEEEEESF_NS8_IJSD_iSE_EEENS4_13DefaultFusionEJEEENS4_15FmhaFwdEpilogueIS6_fNS8_IJNS9_ILi64EEESB_SA_EEEEENS2_23IndividualTileSchedulerEJEEEEEvNT_6ParamsE:
	.zero		2688


//--------------------- SYMBOLS --------------------------

	.type		.nv.reservedSmem.offset0,@object
	.size		.nv.reservedSmem.offset0,0x4
	.type		__assertfail,@function
